//
// Generated by NVIDIA NVVM Compiler
//
// Compiler Build ID: CL-36424714
// Cuda compilation tools, release 13.0, V13.0.88
// Based on NVVM 20.0.0
//

.version 9.0
.target sm_100
.address_size 64

	// .globl	_Z21CalculatePArrayKerneliPPfS0_S0_S0_
.func  (.param .b64 func_retval0) __internal_accurate_pow
(
	.param .b64 __internal_accurate_pow_param_0
)
;
// _ZZ21CalculatePArrayKerneliPPfS0_S0_S0_E7A_Local has been demoted
// _ZZ21CalculatePArrayKerneliPPfS0_S0_S0_E7B_Local has been demoted
// _ZZ21CalculatePArrayKerneliPPfS0_S0_S0_E7C_Local has been demoted
// _ZZ21CalculatePArrayKerneliPPfS0_S0_S0_E7D_Local has been demoted

.visible .entry _Z21CalculatePArrayKerneliPPfS0_S0_S0_(
	.param .u32 _Z21CalculatePArrayKerneliPPfS0_S0_S0__param_0,
	.param .u64 .ptr .align 1 _Z21CalculatePArrayKerneliPPfS0_S0_S0__param_1,
	.param .u64 .ptr .align 1 _Z21CalculatePArrayKerneliPPfS0_S0_S0__param_2,
	.param .u64 .ptr .align 1 _Z21CalculatePArrayKerneliPPfS0_S0_S0__param_3,
	.param .u64 .ptr .align 1 _Z21CalculatePArrayKerneliPPfS0_S0_S0__param_4
)
{
	.reg .pred 	%p<29>;
	.reg .b16 	%rs<2>;
	.reg .b32 	%r<55>;
	.reg .b32 	%f<73>;
	.reg .b64 	%rd<69>;
	.reg .b64 	%fd<39>;
	// demoted variable
	.shared .align 4 .b8 _ZZ21CalculatePArrayKerneliPPfS0_S0_S0_E7A_Local[2044];
	// demoted variable
	.shared .align 4 .b8 _ZZ21CalculatePArrayKerneliPPfS0_S0_S0_E7B_Local[2044];
	// demoted variable
	.shared .align 4 .b8 _ZZ21CalculatePArrayKerneliPPfS0_S0_S0_E7C_Local[2044];
	// demoted variable
	.shared .align 4 .b8 _ZZ21CalculatePArrayKerneliPPfS0_S0_S0_E7D_Local[2044];
	ld.param.u32 	%r18, [_Z21CalculatePArrayKerneliPPfS0_S0_S0__param_0];
	mov.f64 	%fd6, 0d4000000000000000;
	{
	.reg .b32 %temp; 
	mov.b64 	{%temp, %r1}, %fd6;
	}
	mov.f64 	%fd7, 0d4020000000000000;
	{
	.reg .b32 %temp; 
	mov.b64 	{%temp, %r19}, %fd7;
	}
	and.b32  	%r21, %r19, 2146435072;
	setp.eq.s32 	%p2, %r21, 1071644672;
	{ // callseq 0, 0
	.param .b64 param0;
	st.param.f64 	[param0], 0d4020000000000000;
	.param .b64 retval0;
	call.uni (retval0), 
	__internal_accurate_pow, 
	(
	param0
	);
	ld.param.f64 	%fd8, [retval0];
	} // callseq 0
	setp.lt.s32 	%p3, %r1, 0;
	neg.f64 	%fd10, %fd8;
	selp.f64 	%fd11, %fd10, %fd8, %p2;
	selp.f64 	%fd12, %fd11, %fd8, %p3;
	add.f64 	%fd13, %fd12, 0dBFF0000000000000;
	cvt.rzi.s32.f64 	%r2, %fd13;
	mov.u32 	%r22, %tid.x;
	mov.u32 	%r23, %tid.y;
	add.s32 	%r24, %r18, -1;
	cvt.rn.f64.s32 	%fd14, %r24;
	{
	.reg .b32 %temp; 
	mov.b64 	{%temp, %r25}, %fd14;
	}
	shr.u32 	%r26, %r25, 20;
	and.b32  	%r27, %r26, 2047;
	add.s32 	%r28, %r27, -1012;
	mov.b64 	%rd9, %fd14;
	shl.b64 	%rd10, %rd9, %r28;
	setp.eq.s64 	%p4, %rd10, -9223372036854775808;
	{ // callseq 1, 0
	.param .b64 param0;
	st.param.f64 	[param0], %fd14;
	.param .b64 retval0;
	call.uni (retval0), 
	__internal_accurate_pow, 
	(
	param0
	);
	ld.param.f64 	%fd15, [retval0];
	} // callseq 1
	neg.f64 	%fd17, %fd15;
	selp.f64 	%fd18, %fd17, %fd15, %p4;
	selp.f64 	%fd19, %fd18, %fd15, %p3;
	setp.eq.s32 	%p5, %r24, 0;
	selp.f64 	%fd1, 0d3FF0000000000000, %fd19, %p5;
	shl.b32 	%r29, %r23, 4;
	add.s32 	%r3, %r29, %r22;
	setp.lt.s32 	%p6, %r2, 1;
	@%p6 bra 	$L__BB0_35;
	ld.param.u64 	%rd68, [_Z21CalculatePArrayKerneliPPfS0_S0_S0__param_4];
	ld.param.u64 	%rd67, [_Z21CalculatePArrayKerneliPPfS0_S0_S0__param_3];
	ld.param.u64 	%rd66, [_Z21CalculatePArrayKerneliPPfS0_S0_S0__param_2];
	ld.param.u64 	%rd65, [_Z21CalculatePArrayKerneliPPfS0_S0_S0__param_1];
	cvt.rzi.s32.f64 	%r4, %fd1;
	mov.u32 	%r5, %ctaid.y;
	cvta.to.global.u64 	%rd12, %rd65;
	cvta.to.global.u64 	%rd13, %rd67;
	cvta.to.global.u64 	%rd14, %rd68;
	cvta.to.global.u64 	%rd15, %rd66;
	mul.wide.s32 	%rd16, %r18, 8;
	add.s64 	%rd1, %rd12, %rd16;
	shl.b32 	%r30, %r3, 2;
	mov.u32 	%r31, _ZZ21CalculatePArrayKerneliPPfS0_S0_S0_E7A_Local;
	add.s32 	%r6, %r31, %r30;
	add.s64 	%rd2, %rd13, %rd16;
	mov.u32 	%r32, _ZZ21CalculatePArrayKerneliPPfS0_S0_S0_E7C_Local;
	add.s32 	%r7, %r32, %r30;
	add.s64 	%rd3, %rd14, %rd16;
	mov.u32 	%r33, _ZZ21CalculatePArrayKerneliPPfS0_S0_S0_E7D_Local;
	add.s32 	%r8, %r33, %r30;
	add.s64 	%rd4, %rd15, %rd16;
	mov.u32 	%r34, _ZZ21CalculatePArrayKerneliPPfS0_S0_S0_E7B_Local;
	add.s32 	%r9, %r34, %r30;
	add.s32 	%r35, %r4, %r3;
	cvt.rn.f64.u32 	%fd2, %r35;
	mov.f64 	%fd20, 0d4022000000000000;
	{
	.reg .b32 %temp; 
	mov.b64 	{%temp, %r36}, %fd20;
	}
	and.b32  	%r38, %r36, 2146435072;
	setp.eq.s32 	%p8, %r38, 1075838976;
	and.pred  	%p1, %p3, %p8;
	shl.b32 	%r39, %r4, 2;
	add.s32 	%r10, %r9, %r39;
	cvt.rn.f64.s32 	%fd3, %r35;
	sub.s32 	%r40, %r3, %r4;
	shl.b32 	%r41, %r40, 2;
	add.s32 	%r11, %r34, %r41;
	add.s32 	%r12, %r32, %r41;
	add.s32 	%r13, %r8, %r39;
	add.s32 	%r14, %r33, %r41;
	neg.s32 	%r54, %r2;
	mul.wide.u32 	%rd21, %r3, 4;
	cvt.u16.u32 	%rs1, %r5;
$L__BB0_2:
	setp.eq.s32 	%p9, %r5, 1;
	@%p9 bra 	$L__BB0_4;
	setp.eq.s32 	%p10, %r5, 0;
	ld.global.u64 	%rd17, [%rd1+-8];
	mul.wide.u32 	%rd18, %r3, 4;
	add.s64 	%rd19, %rd17, %rd18;
	ld.f32 	%f1, [%rd19];
	st.shared.f32 	[%r6], %f1;
	@%p10 bra 	$L__BB0_6;
$L__BB0_4:
	setp.ne.s32 	%p11, %r5, 3;
	ld.global.u64 	%rd20, [%rd2+-8];
	add.s64 	%rd22, %rd20, %rd21;
	ld.f32 	%f2, [%rd22];
	st.shared.f32 	[%r7], %f2;
	@%p11 bra 	$L__BB0_6;
	ld.global.u64 	%rd23, [%rd3+-8];
	mul.wide.u32 	%rd24, %r3, 4;
	add.s64 	%rd25, %rd23, %rd24;
	ld.f32 	%f3, [%rd25];
	st.shared.f32 	[%r8], %f3;
$L__BB0_6:
	ld.global.u64 	%rd26, [%rd4+-8];
	mul.wide.u32 	%rd27, %r3, 4;
	add.s64 	%rd28, %rd26, %rd27;
	ld.f32 	%f4, [%rd28];
	st.shared.f32 	[%r9], %f4;
	bar.sync 	0;
	setp.gt.s16 	%p12, %rs1, 1;
	@%p12 bra 	$L__BB0_12;
	setp.eq.s16 	%p15, %rs1, 0;
	@%p15 bra 	$L__BB0_14;
	setp.eq.s16 	%p16, %rs1, 1;
	@%p16 bra 	$L__BB0_9;
	bra.uni 	$L__BB0_34;
$L__BB0_9:
	setp.le.s32 	%p17, %r3, %r4;
	@%p17 bra 	$L__BB0_22;
	{ // callseq 3, 0
	.param .b64 param0;
	st.param.f64 	[param0], 0d4022000000000000;
	.param .b64 retval0;
	call.uni (retval0), 
	__internal_accurate_pow, 
	(
	param0
	);
	ld.param.f64 	%fd25, [retval0];
	} // callseq 3
	neg.f64 	%fd27, %fd25;
	selp.f64 	%fd4, %fd27, %fd25, %p1;
	setp.leu.f64 	%p19, %fd4, %fd3;
	@%p19 bra 	$L__BB0_20;
	ld.shared.f32 	%f20, [%r9];
	ld.shared.f32 	%f21, [%r6];
	ld.shared.f32 	%f22, [%r11];
	div.rn.f32 	%f23, %f21, %f22;
	ld.shared.f32 	%f24, [%r12];
	mul.f32 	%f25, %f23, %f24;
	sub.f32 	%f26, %f20, %f25;
	ld.shared.f32 	%f27, [%r7];
	ld.shared.f32 	%f28, [%r10];
	div.rn.f32 	%f29, %f27, %f28;
	shl.b32 	%r44, %r4, 2;
	add.s32 	%r45, %r6, %r44;
	ld.shared.f32 	%f30, [%r45];
	mul.f32 	%f31, %f29, %f30;
	sub.f32 	%f32, %f26, %f31;
	ld.global.u64 	%rd38, [%rd4];
	mul.wide.u32 	%rd39, %r3, 4;
	add.s64 	%rd40, %rd38, %rd39;
	st.f32 	[%rd40], %f32;
	bra.uni 	$L__BB0_25;
$L__BB0_12:
	setp.eq.s16 	%p13, %rs1, 2;
	@%p13 bra 	$L__BB0_17;
	setp.eq.s16 	%p14, %rs1, 3;
	@%p14 bra 	$L__BB0_26;
	bra.uni 	$L__BB0_34;
$L__BB0_14:
	setp.le.s32 	%p27, %r3, %r4;
	@%p27 bra 	$L__BB0_16;
	ld.shared.f32 	%f67, [%r6];
	neg.f32 	%f68, %f67;
	ld.shared.f32 	%f69, [%r11];
	div.rn.f32 	%f70, %f68, %f69;
	sub.s32 	%r50, %r3, %r4;
	shl.b32 	%r51, %r50, 2;
	mov.u32 	%r52, _ZZ21CalculatePArrayKerneliPPfS0_S0_S0_E7A_Local;
	add.s32 	%r53, %r52, %r51;
	ld.shared.f32 	%f71, [%r53];
	mul.f32 	%f72, %f70, %f71;
	ld.global.u64 	%rd62, [%rd1];
	mul.wide.u32 	%rd63, %r3, 4;
	add.s64 	%rd64, %rd62, %rd63;
	st.f32 	[%rd64], %f72;
	bra.uni 	$L__BB0_34;
$L__BB0_16:
	ld.global.u64 	%rd59, [%rd1];
	mul.wide.u32 	%rd60, %r3, 4;
	add.s64 	%rd61, %rd59, %rd60;
	mov.b32 	%r49, 0;
	st.u32 	[%rd61], %r49;
	bra.uni 	$L__BB0_34;
$L__BB0_17:
	{ // callseq 6, 0
	.param .b64 param0;
	st.param.f64 	[param0], 0d4022000000000000;
	.param .b64 retval0;
	call.uni (retval0), 
	__internal_accurate_pow, 
	(
	param0
	);
	ld.param.f64 	%fd35, [retval0];
	} // callseq 6
	neg.f64 	%fd37, %fd35;
	selp.f64 	%fd38, %fd37, %fd35, %p1;
	setp.leu.f64 	%p26, %fd38, %fd3;
	@%p26 bra 	$L__BB0_19;
	ld.shared.f32 	%f61, [%r7];
	neg.f32 	%f62, %f61;
	ld.shared.f32 	%f63, [%r10];
	div.rn.f32 	%f64, %f62, %f63;
	shl.b32 	%r47, %r4, 2;
	add.s32 	%r48, %r7, %r47;
	ld.shared.f32 	%f65, [%r48];
	mul.f32 	%f66, %f64, %f65;
	ld.global.u64 	%rd56, [%rd2];
	mul.wide.u32 	%rd57, %r3, 4;
	add.s64 	%rd58, %rd56, %rd57;
	st.f32 	[%rd58], %f66;
	bra.uni 	$L__BB0_34;
$L__BB0_19:
	ld.global.u64 	%rd53, [%rd2];
	mul.wide.u32 	%rd54, %r3, 4;
	add.s64 	%rd55, %rd53, %rd54;
	mov.b32 	%r46, 0;
	st.u32 	[%rd55], %r46;
	bra.uni 	$L__BB0_34;
$L__BB0_20:
	setp.gtu.f64 	%p20, %fd4, %fd3;
	@%p20 bra 	$L__BB0_24;
	ld.shared.f32 	%f12, [%r9];
	ld.shared.f32 	%f13, [%r6];
	ld.shared.f32 	%f14, [%r11];
	div.rn.f32 	%f15, %f13, %f14;
	ld.shared.f32 	%f16, [%r12];
	mul.f32 	%f17, %f15, %f16;
	sub.f32 	%f18, %f12, %f17;
	ld.global.u64 	%rd32, [%rd4];
	mul.wide.u32 	%rd33, %r3, 4;
	add.s64 	%rd34, %rd32, %rd33;
	st.f32 	[%rd34], %f18;
	bra.uni 	$L__BB0_25;
$L__BB0_22:
	{ // callseq 2, 0
	.param .b64 param0;
	st.param.f64 	[param0], 0d4022000000000000;
	.param .b64 retval0;
	call.uni (retval0), 
	__internal_accurate_pow, 
	(
	param0
	);
	ld.param.f64 	%fd21, [retval0];
	} // callseq 2
	neg.f64 	%fd23, %fd21;
	selp.f64 	%fd24, %fd23, %fd21, %p1;
	setp.leu.f64 	%p18, %fd24, %fd2;
	@%p18 bra 	$L__BB0_24;
	ld.shared.f32 	%f5, [%r9];
	ld.shared.f32 	%f6, [%r7];
	ld.shared.f32 	%f7, [%r10];
	div.rn.f32 	%f8, %f6, %f7;
	shl.b32 	%r42, %r4, 2;
	add.s32 	%r43, %r6, %r42;
	ld.shared.f32 	%f9, [%r43];
	mul.f32 	%f10, %f8, %f9;
	sub.f32 	%f11, %f5, %f10;
	ld.global.u64 	%rd29, [%rd4];
	mul.wide.u32 	%rd30, %r3, 4;
	add.s64 	%rd31, %rd29, %rd30;
	st.f32 	[%rd31], %f11;
	bra.uni 	$L__BB0_25;
$L__BB0_24:
	ld.shared.f32 	%f19, [%r9];
	ld.global.u64 	%rd35, [%rd4];
	mul.wide.u32 	%rd36, %r3, 4;
	add.s64 	%rd37, %rd35, %rd36;
	st.f32 	[%rd37], %f19;
$L__BB0_25:
	setp.ne.s32 	%p21, %r5, 3;
	@%p21 bra 	$L__BB0_34;
$L__BB0_26:
	setp.le.s32 	%p22, %r3, %r4;
	@%p22 bra 	$L__BB0_31;
	{ // callseq 5, 0
	.param .b64 param0;
	st.param.f64 	[param0], 0d4022000000000000;
	.param .b64 retval0;
	call.uni (retval0), 
	__internal_accurate_pow, 
	(
	param0
	);
	ld.param.f64 	%fd32, [retval0];
	} // callseq 5
	neg.f64 	%fd34, %fd32;
	selp.f64 	%fd5, %fd34, %fd32, %p1;
	setp.leu.f64 	%p24, %fd5, %fd3;
	@%p24 bra 	$L__BB0_29;
	ld.shared.f32 	%f48, [%r8];
	ld.shared.f32 	%f49, [%r6];
	ld.shared.f32 	%f50, [%r11];
	div.rn.f32 	%f51, %f49, %f50;
	ld.shared.f32 	%f52, [%r14];
	mul.f32 	%f53, %f51, %f52;
	sub.f32 	%f54, %f48, %f53;
	ld.shared.f32 	%f55, [%r7];
	ld.shared.f32 	%f56, [%r10];
	div.rn.f32 	%f57, %f55, %f56;
	ld.shared.f32 	%f58, [%r13];
	mul.f32 	%f59, %f57, %f58;
	sub.f32 	%f60, %f54, %f59;
	ld.global.u64 	%rd50, [%rd3];
	mul.wide.u32 	%rd51, %r3, 4;
	add.s64 	%rd52, %rd50, %rd51;
	st.f32 	[%rd52], %f60;
	bra.uni 	$L__BB0_34;
$L__BB0_29:
	setp.gtu.f64 	%p25, %fd5, %fd3;
	@%p25 bra 	$L__BB0_33;
	ld.shared.f32 	%f40, [%r8];
	ld.shared.f32 	%f41, [%r6];
	ld.shared.f32 	%f42, [%r11];
	div.rn.f32 	%f43, %f41, %f42;
	ld.shared.f32 	%f44, [%r14];
	mul.f32 	%f45, %f43, %f44;
	sub.f32 	%f46, %f40, %f45;
	ld.global.u64 	%rd44, [%rd3];
	mul.wide.u32 	%rd45, %r3, 4;
	add.s64 	%rd46, %rd44, %rd45;
	st.f32 	[%rd46], %f46;
	bra.uni 	$L__BB0_34;
$L__BB0_31:
	{ // callseq 4, 0
	.param .b64 param0;
	st.param.f64 	[param0], 0d4022000000000000;
	.param .b64 retval0;
	call.uni (retval0), 
	__internal_accurate_pow, 
	(
	param0
	);
	ld.param.f64 	%fd28, [retval0];
	} // callseq 4
	neg.f64 	%fd30, %fd28;
	selp.f64 	%fd31, %fd30, %fd28, %p1;
	setp.leu.f64 	%p23, %fd31, %fd2;
	@%p23 bra 	$L__BB0_33;
	ld.shared.f32 	%f33, [%r8];
	ld.shared.f32 	%f34, [%r7];
	ld.shared.f32 	%f35, [%r10];
	div.rn.f32 	%f36, %f34, %f35;
	ld.shared.f32 	%f37, [%r13];
	mul.f32 	%f38, %f36, %f37;
	sub.f32 	%f39, %f33, %f38;
	ld.global.u64 	%rd41, [%rd3];
	mul.wide.u32 	%rd42, %r3, 4;
	add.s64 	%rd43, %rd41, %rd42;
	st.f32 	[%rd43], %f39;
	bra.uni 	$L__BB0_34;
$L__BB0_33:
	ld.shared.f32 	%f47, [%r8];
	ld.global.u64 	%rd47, [%rd3];
	mul.wide.u32 	%rd48, %r3, 4;
	add.s64 	%rd49, %rd47, %rd48;
	st.f32 	[%rd49], %f47;
$L__BB0_34:
	add.s32 	%r54, %r54, 1;
	setp.ne.s32 	%p28, %r54, 0;
	@%p28 bra 	$L__BB0_2;
$L__BB0_35:
	ret;

}
.func  (.param .b64 func_retval0) __internal_accurate_pow(
	.param .b64 __internal_accurate_pow_param_0
)
{
	.reg .pred 	%p<8>;
	.reg .b32 	%r<46>;
	.reg .b32 	%f<3>;
	.reg .b64 	%fd<109>;

	ld.param.f64 	%fd10, [__internal_accurate_pow_param_0];
	mov.f64 	%fd11, 0d4000000000000000;
	{
	.reg .b32 %temp; 
	mov.b64 	{%temp, %r8}, %fd11;
	}
	{
	.reg .b32 %temp; 
	mov.b64 	{%r9, %temp}, %fd11;
	}
	shr.u32 	%r10, %r8, 20;
	setp.lt.u32 	%p1, %r8, 1048576;
	mov.f64 	%fd12, 0d4360000000000000;
	{
	.reg .b32 %temp; 
	mov.b64 	{%temp, %r11}, %fd12;
	}
	{
	.reg .b32 %temp; 
	mov.b64 	{%r12, %temp}, %fd12;
	}
	shr.u32 	%r13, %r11, 20;
	add.s32 	%r14, %r13, -54;
	selp.b32 	%r15, %r12, %r9, %p1;
	selp.b32 	%r16, %r11, %r8, %p1;
	selp.b32 	%r1, %r14, %r10, %p1;
	add.s32 	%r45, %r1, -1023;
	and.b32  	%r17, %r16, -2146435073;
	or.b32  	%r18, %r17, 1072693248;
	mov.b64 	%fd107, {%r15, %r18};
	setp.lt.u32 	%p2, %r18, 1073127583;
	@%p2 bra 	$L__BB1_2;
	{
	.reg .b32 %temp; 
	mov.b64 	{%r19, %temp}, %fd107;
	}
	{
	.reg .b32 %temp; 
	mov.b64 	{%temp, %r20}, %fd107;
	}
	add.s32 	%r21, %r20, -1048576;
	mov.b64 	%fd107, {%r19, %r21};
	add.s32 	%r45, %r1, -1022;
$L__BB1_2:
	add.f64 	%fd13, %fd107, 0dBFF0000000000000;
	add.f64 	%fd14, %fd107, 0d3FF0000000000000;
	rcp.approx.ftz.f64 	%fd15, %fd14;
	neg.f64 	%fd16, %fd14;
	fma.rn.f64 	%fd17, %fd16, %fd15, 0d3FF0000000000000;
	fma.rn.f64 	%fd18, %fd17, %fd17, %fd17;
	fma.rn.f64 	%fd19, %fd18, %fd15, %fd15;
	mul.f64 	%fd20, %fd13, %fd19;
	fma.rn.f64 	%fd21, %fd13, %fd19, %fd20;
	mul.f64 	%fd22, %fd21, %fd21;
	fma.rn.f64 	%fd23, %fd22, 0d3EB0F5FF7D2CAFE2, 0d3ED0F5D241AD3B5A;
	fma.rn.f64 	%fd24, %fd23, %fd22, 0d3EF3B20A75488A3F;
	fma.rn.f64 	%fd25, %fd24, %fd22, 0d3F1745CDE4FAECD5;
	fma.rn.f64 	%fd26, %fd25, %fd22, 0d3F3C71C7258A578B;
	fma.rn.f64 	%fd27, %fd26, %fd22, 0d3F6249249242B910;
	fma.rn.f64 	%fd28, %fd27, %fd22, 0d3F89999999999DFB;
	sub.f64 	%fd29, %fd13, %fd21;
	add.f64 	%fd30, %fd29, %fd29;
	neg.f64 	%fd31, %fd21;
	fma.rn.f64 	%fd32, %fd31, %fd13, %fd30;
	mul.f64 	%fd33, %fd19, %fd32;
	fma.rn.f64 	%fd34, %fd22, %fd28, 0d3FB5555555555555;
	mov.f64 	%fd35, 0d3FB5555555555555;
	sub.f64 	%fd36, %fd35, %fd34;
	fma.rn.f64 	%fd37, %fd22, %fd28, %fd36;
	add.f64 	%fd38, %fd37, 0dBC46A4CB00B9E7B0;
	add.f64 	%fd39, %fd34, %fd38;
	sub.f64 	%fd40, %fd34, %fd39;
	add.f64 	%fd41, %fd38, %fd40;
	mul.rn.f64 	%fd42, %fd21, %fd21;
	neg.f64 	%fd43, %fd42;
	fma.rn.f64 	%fd44, %fd21, %fd21, %fd43;
	{
	.reg .b32 %temp; 
	mov.b64 	{%r22, %temp}, %fd33;
	}
	{
	.reg .b32 %temp; 
	mov.b64 	{%temp, %r23}, %fd33;
	}
	add.s32 	%r24, %r23, 1048576;
	mov.b64 	%fd45, {%r22, %r24};
	fma.rn.f64 	%fd46, %fd21, %fd45, %fd44;
	mul.rn.f64 	%fd47, %fd42, %fd21;
	neg.f64 	%fd48, %fd47;
	fma.rn.f64 	%fd49, %fd42, %fd21, %fd48;
	fma.rn.f64 	%fd50, %fd42, %fd33, %fd49;
	fma.rn.f64 	%fd51, %fd46, %fd21, %fd50;
	mul.rn.f64 	%fd52, %fd39, %fd47;
	neg.f64 	%fd53, %fd52;
	fma.rn.f64 	%fd54, %fd39, %fd47, %fd53;
	fma.rn.f64 	%fd55, %fd39, %fd51, %fd54;
	fma.rn.f64 	%fd56, %fd41, %fd47, %fd55;
	add.f64 	%fd57, %fd52, %fd56;
	sub.f64 	%fd58, %fd52, %fd57;
	add.f64 	%fd59, %fd56, %fd58;
	add.f64 	%fd60, %fd21, %fd57;
	sub.f64 	%fd61, %fd21, %fd60;
	add.f64 	%fd62, %fd57, %fd61;
	add.f64 	%fd63, %fd59, %fd62;
	add.f64 	%fd64, %fd33, %fd63;
	add.f64 	%fd65, %fd60, %fd64;
	sub.f64 	%fd66, %fd60, %fd65;
	add.f64 	%fd67, %fd64, %fd66;
	xor.b32  	%r25, %r45, -2147483648;
	mov.b32 	%r26, 1127219200;
	mov.b64 	%fd68, {%r25, %r26};
	mov.b32 	%r27, -2147483648;
	mov.b64 	%fd69, {%r27, %r26};
	sub.f64 	%fd70, %fd68, %fd69;
	fma.rn.f64 	%fd71, %fd70, 0d3FE62E42FEFA39EF, %fd65;
	fma.rn.f64 	%fd72, %fd70, 0dBFE62E42FEFA39EF, %fd71;
	sub.f64 	%fd73, %fd72, %fd65;
	sub.f64 	%fd74, %fd67, %fd73;
	fma.rn.f64 	%fd75, %fd70, 0d3C7ABC9E3B39803F, %fd74;
	add.f64 	%fd76, %fd71, %fd75;
	sub.f64 	%fd77, %fd71, %fd76;
	add.f64 	%fd78, %fd75, %fd77;
	{
	.reg .b32 %temp; 
	mov.b64 	{%temp, %r28}, %fd10;
	}
	{
	.reg .b32 %temp; 
	mov.b64 	{%r29, %temp}, %fd10;
	}
	shl.b32 	%r30, %r28, 1;
	setp.gt.u32 	%p3, %r30, -33554433;
	and.b32  	%r31, %r28, -15728641;
	selp.b32 	%r32, %r31, %r28, %p3;
	mov.b64 	%fd79, {%r29, %r32};
	mul.rn.f64 	%fd80, %fd76, %fd79;
	neg.f64 	%fd81, %fd80;
	fma.rn.f64 	%fd82, %fd76, %fd79, %fd81;
	fma.rn.f64 	%fd83, %fd78, %fd79, %fd82;
	add.f64 	%fd4, %fd80, %fd83;
	sub.f64 	%fd84, %fd80, %fd4;
	add.f64 	%fd5, %fd83, %fd84;
	fma.rn.f64 	%fd85, %fd4, 0d3FF71547652B82FE, 0d4338000000000000;
	{
	.reg .b32 %temp; 
	mov.b64 	{%r5, %temp}, %fd85;
	}
	mov.f64 	%fd86, 0dC338000000000000;
	add.rn.f64 	%fd87, %fd85, %fd86;
	fma.rn.f64 	%fd88, %fd87, 0dBFE62E42FEFA39EF, %fd4;
	fma.rn.f64 	%fd89, %fd87, 0dBC7ABC9E3B39803F, %fd88;
	fma.rn.f64 	%fd90, %fd89, 0d3E5ADE1569CE2BDF, 0d3E928AF3FCA213EA;
	fma.rn.f64 	%fd91, %fd90, %fd89, 0d3EC71DEE62401315;
	fma.rn.f64 	%fd92, %fd91, %fd89, 0d3EFA01997C89EB71;
	fma.rn.f64 	%fd93, %fd92, %fd89, 0d3F2A01A014761F65;
	fma.rn.f64 	%fd94, %fd93, %fd89, 0d3F56C16C1852B7AF;
	fma.rn.f64 	%fd95, %fd94, %fd89, 0d3F81111111122322;
	fma.rn.f64 	%fd96, %fd95, %fd89, 0d3FA55555555502A1;
	fma.rn.f64 	%fd97, %fd96, %fd89, 0d3FC5555555555511;
	fma.rn.f64 	%fd98, %fd97, %fd89, 0d3FE000000000000B;
	fma.rn.f64 	%fd99, %fd98, %fd89, 0d3FF0000000000000;
	fma.rn.f64 	%fd100, %fd99, %fd89, 0d3FF0000000000000;
	{
	.reg .b32 %temp; 
	mov.b64 	{%r6, %temp}, %fd100;
	}
	{
	.reg .b32 %temp; 
	mov.b64 	{%temp, %r7}, %fd100;
	}
	shl.b32 	%r33, %r5, 20;
	add.s32 	%r34, %r33, %r7;
	mov.b64 	%fd108, {%r6, %r34};
	{
	.reg .b32 %temp; 
	mov.b64 	{%temp, %r35}, %fd4;
	}
	mov.b32 	%f2, %r35;
	abs.f32 	%f1, %f2;
	setp.lt.f32 	%p4, %f1, 0f4086232B;
	@%p4 bra 	$L__BB1_5;
	setp.lt.f64 	%p5, %fd4, 0d0000000000000000;
	add.f64 	%fd101, %fd4, 0d7FF0000000000000;
	selp.f64 	%fd108, 0d0000000000000000, %fd101, %p5;
	setp.geu.f32 	%p6, %f1, 0f40874800;
	@%p6 bra 	$L__BB1_5;
	shr.u32 	%r36, %r5, 31;
	add.s32 	%r37, %r5, %r36;
	shr.s32 	%r38, %r37, 1;
	shl.b32 	%r39, %r38, 20;
	add.s32 	%r40, %r7, %r39;
	mov.b64 	%fd102, {%r6, %r40};
	sub.s32 	%r41, %r5, %r38;
	shl.b32 	%r42, %r41, 20;
	add.s32 	%r43, %r42, 1072693248;
	mov.b32 	%r44, 0;
	mov.b64 	%fd103, {%r44, %r43};
	mul.f64 	%fd108, %fd103, %fd102;
$L__BB1_5:
	abs.f64 	%fd104, %fd108;
	setp.eq.f64 	%p7, %fd104, 0d7FF0000000000000;
	fma.rn.f64 	%fd105, %fd108, %fd5, %fd108;
	selp.f64 	%fd106, %fd108, %fd105, %p7;
	st.param.f64 	[func_retval0], %fd106;
	ret;

}


// ===== COMPILED SASS (sm_100) =====

	.target	sm_100

	.elftype	@"ET_EXEC"


//--------------------- .note.nv.tkinfo           --------------------------
	.section	.note.nv.tkinfo,"",@"SHT_NOTE"
	.sectionflags	@"SHF_NOTE_NV_TKINFO"
	.tkinfo
        /*0018*/ 	.word	0x00000002
        /*0030*/ 	.string	""
        /*0030*/ 	.string	"ptxas"
        /*0030*/ 	.string	"Cuda compilation tools, release 13.0, V13.0.88"
        /*0030*/ 	.string	"Build cuda_13.0.r13.0/compiler.36424714_0"
        /*0030*/ 	.string	"-arch sm_100 -m 64 "



//--------------------- .note.nv.cuinfo           --------------------------
	.section	.note.nv.cuinfo,"",@"SHT_NOTE"
	.sectionflags	@"SHF_NOTE_NV_CUINFO"
        /*0018*/ 	.short	0x0002
        /*001a*/ 	.short	0x0064
        /*001c*/ 	.short	0x0082
	.zero		2


//--------------------- .nv.info                  --------------------------
	.section	.nv.info,"",@"SHT_CUDA_INFO"
	.align	4


	//----- nvinfo : EIATTR_REGCOUNT
	.align		4
        /*0000*/ 	.byte	0x04, 0x2f
        /*0002*/ 	.short	(.L_1 - .L_0)
	.align		4
.L_0:
        /*0004*/ 	.word	index@(_Z21CalculatePArrayKerneliPPfS0_S0_S0_)
        /*0008*/ 	.word	0x00000028


	//----- nvinfo : EIATTR_FRAME_SIZE
	.align		4
.L_1:
        /*000c*/ 	.byte	0x04, 0x11
        /*000e*/ 	.short	(.L_3 - .L_2)
	.align		4
.L_2:
        /*0010*/ 	.word	index@($_Z21CalculatePArrayKerneliPPfS0_S0_S0_$__internal_accurate_pow)
        /*0014*/ 	.word	0x00000000


	//----- nvinfo : EIATTR_FRAME_SIZE
	.align		4
.L_3:
        /*0018*/ 	.byte	0x04, 0x11
        /*001a*/ 	.short	(.L_5 - .L_4)
	.align		4
.L_4:
        /*001c*/ 	.word	index@($__internal_0_$__cuda_sm3x_div_rn_noftz_f32_slowpath)
        /*0020*/ 	.word	0x00000000


	//----- nvinfo : EIATTR_FRAME_SIZE
	.align		4
.L_5:
        /*0024*/ 	.byte	0x04, 0x11
        /*0026*/ 	.short	(.L_7 - .L_6)
	.align		4
.L_6:
        /*0028*/ 	.word	index@(_Z21CalculatePArrayKerneliPPfS0_S0_S0_)
        /*002c*/ 	.word	0x00000000


	//----- nvinfo : EIATTR_MIN_STACK_SIZE
	.align		4
.L_7:
        /*0030*/ 	.byte	0x04, 0x12
        /*0032*/ 	.short	(.L_9 - .L_8)
	.align		4
.L_8:
        /*0034*/ 	.word	index@(_Z21CalculatePArrayKerneliPPfS0_S0_S0_)
        /*0038*/ 	.word	0x00000000
.L_9:


//--------------------- .nv.compat                --------------------------
	.section	.nv.compat,"",@"SHT_CUDA_COMPAT_INFO"
	.align	4
        /*0000*/ 	.byte	0x02, 0x09, 0x00, 0x00, 0x02, 0x02, 0x01, 0x00, 0x02, 0x05, 0x05, 0x00, 0x03, 0x07, 0x01, 0x01
        /*0010*/ 	.byte	0x02, 0x03, 0x00, 0x00, 0x02, 0x06, 0x01, 0x00, 0x04, 0x0b, 0x08, 0x00, 0x01, 0x00, 0x00, 0x00
        /*0020*/ 	.byte	0x00, 0x00, 0x00, 0x00


//--------------------- .nv.info._Z21CalculatePArrayKerneliPPfS0_S0_S0_ --------------------------
	.section	.nv.info._Z21CalculatePArrayKerneliPPfS0_S0_S0_,"",@"SHT_CUDA_INFO"
	.sectionflags	@""
	.align	4


	//----- nvinfo : EIATTR_CUDA_API_VERSION
	.align		4
        /*0000*/ 	.byte	0x04, 0x37
        /*0002*/ 	.short	(.L_11 - .L_10)
.L_10:
        /*0004*/ 	.word	0x00000082


	//----- nvinfo : EIATTR_KPARAM_INFO
	.align		4
.L_11:
        /*0008*/ 	.byte	0x04, 0x17
        /*000a*/ 	.short	(.L_13 - .L_12)
.L_12:
        /*000c*/ 	.word	0x00000000
        /*0010*/ 	.short	0x0004
        /*0012*/ 	.short	0x0020
        /*0014*/ 	.byte	0x00, 0xf5, 0x21, 0x00


	//----- nvinfo : EIATTR_KPARAM_INFO
	.align		4
.L_13:
        /*0018*/ 	.byte	0x04, 0x17
        /*001a*/ 	.short	(.L_15 - .L_14)
.L_14:
        /*001c*/ 	.word	0x00000000
        /*0020*/ 	.short	0x0003
        /*0022*/ 	.short	0x0018
        /*0024*/ 	.byte	0x00, 0xf5, 0x21, 0x00


	//----- nvinfo : EIATTR_KPARAM_INFO
	.align		4
.L_15:
        /*0028*/ 	.byte	0x04, 0x17
        /*002a*/ 	.short	(.L_17 - .L_16)
.L_16:
        /*002c*/ 	.word	0x00000000
        /*0030*/ 	.short	0x0002
        /*0032*/ 	.short	0x0010
        /*0034*/ 	.byte	0x00, 0xf5, 0x21, 0x00


	//----- nvinfo : EIATTR_KPARAM_INFO
	.align		4
.L_17:
        /*0038*/ 	.byte	0x04, 0x17
        /*003a*/ 	.short	(.L_19 - .L_18)
.L_18:
        /*003c*/ 	.word	0x00000000
        /*0040*/ 	.short	0x0001
        /*0042*/ 	.short	0x0008
        /*0044*/ 	.byte	0x00, 0xf5, 0x21, 0x00


	//----- nvinfo : EIATTR_KPARAM_INFO
	.align		4
.L_19:
        /*0048*/ 	.byte	0x04, 0x17
        /*004a*/ 	.short	(.L_21 - .L_20)
.L_20:
        /*004c*/ 	.word	0x00000000
        /*0050*/ 	.short	0x0000
        /*0052*/ 	.short	0x0000
        /*0054*/ 	.byte	0x00, 0xf0, 0x11, 0x00


	//----- nvinfo : EIATTR_SPARSE_MMA_MASK
	.align		4
.L_21:
        /*0058*/ 	.byte	0x03, 0x50
        /*005a*/ 	.short	0x0000


	//----- nvinfo : EIATTR_MAXREG_COUNT
	.align		4
        /*005c*/ 	.byte	0x03, 0x1b
        /*005e*/ 	.short	0x00ff


	//----- nvinfo : EIATTR_NUM_BARRIERS
	.align		4
        /*0060*/ 	.byte	0x02, 0x4c
        /*0062*/ 	.byte	0x01
	.zero		1


	//----- nvinfo : EIATTR_MERCURY_ISA_VERSION
	.align		4
        /*0064*/ 	.byte	0x03, 0x5f
        /*0066*/ 	.short	0x0101


	//----- nvinfo : EIATTR_VRC_CTA_INIT_COUNT
	.align		4
        /*0068*/ 	.byte	0x02, 0x4a
	.zero		1
	.zero		1


	//----- nvinfo : EIATTR_EXIT_INSTR_OFFSETS
	.align		4
        /*006c*/ 	.byte	0x04, 0x1c
        /*006e*/ 	.short	(.L_23 - .L_22)


	//   ....[0]....
.L_22:
        /*0070*/ 	.word	0x00000170


	//   ....[1]....
        /*0074*/ 	.word	0x00001c20


	//----- nvinfo : EIATTR_CRS_STACK_SIZE
	.align		4
.L_23:
        /*0078*/ 	.byte	0x04, 0x1e
        /*007a*/ 	.short	(.L_25 - .L_24)
.L_24:
        /*007c*/ 	.word	0x00000000


	//----- nvinfo : EIATTR_CBANK_PARAM_SIZE
	.align		4
.L_25:
        /*0080*/ 	.byte	0x03, 0x19
        /*0082*/ 	.short	0x0028


	//----- nvinfo : EIATTR_PARAM_CBANK
	.align		4
        /*0084*/ 	.byte	0x04, 0x0a
        /*0086*/ 	.short	(.L_27 - .L_26)
	.align		4
.L_26:
        /*0088*/ 	.word	index@(.nv.constant0._Z21CalculatePArrayKerneliPPfS0_S0_S0_)
        /*008c*/ 	.short	0x0380
        /*008e*/ 	.short	0x0028


	//----- nvinfo : EIATTR_SW_WAR
	.align		4
.L_27:
        /*0090*/ 	.byte	0x04, 0x36
        /*0092*/ 	.short	(.L_29 - .L_28)
.L_28:
        /*0094*/ 	.word	0x00000008
.L_29:


//--------------------- .nv.callgraph             --------------------------
	.section	.nv.callgraph,"",@"SHT_CUDA_CALLGRAPH"
	.align	4
	.sectionentsize	8
	.align		4
        /*0000*/ 	.word	0x00000000
	.align		4
        /*0004*/ 	.word	0xffffffff
	.align		4
        /*0008*/ 	.word	0x00000000
	.align		4
        /*000c*/ 	.word	0xfffffffe
	.align		4
        /*0010*/ 	.word	0x00000000
	.align		4
        /*0014*/ 	.word	0xfffffffd
	.align		4
        /*0018*/ 	.word	0x00000000
	.align		4
        /*001c*/ 	.word	0xfffffffc


//--------------------- .text._Z21CalculatePArrayKerneliPPfS0_S0_S0_ --------------------------
	.section	.text._Z21CalculatePArrayKerneliPPfS0_S0_S0_,"ax",@progbits
	.align	128
        .global         _Z21CalculatePArrayKerneliPPfS0_S0_S0_
        .type           _Z21CalculatePArrayKerneliPPfS0_S0_S0_,@function
        .size           _Z21CalculatePArrayKerneliPPfS0_S0_S0_,(.L_x_66 - _Z21CalculatePArrayKerneliPPfS0_S0_S0_)
        .other          _Z21CalculatePArrayKerneliPPfS0_S0_S0_,@"STO_CUDA_ENTRY STV_DEFAULT"
_Z21CalculatePArrayKerneliPPfS0_S0_S0_:
.text._Z21CalculatePArrayKerneliPPfS0_S0_S0_:
[----:B------:R-:W-:Y:S01]  /*0000*/  LDC R1, c[0x0][0x37c] ;  /* 0x0000df00ff017b82 */ /* 0x000fe20000000800 */
[----:B------:R-:W-:Y:S01]  /*0010*/  BSSY.RECONVERGENT B0, `(.L_x_0) ;  /* 0x0000005000007945 */ /* 0x000fe20003800200 */
[----:B------:R-:W-:Y:S01]  /*0020*/  IMAD.MOV.U32 R36, RZ, RZ, RZ ;  /* 0x000000ffff247224 */ /* 0x000fe200078e00ff */
[----:B------:R-:W-:Y:S01]  /*0030*/  MOV R0, 0x60 ;  /* 0x0000006000007802 */ /* 0x000fe20000000f00 */
[----:B------:R-:W-:-:S07]  /*0040*/  IMAD.MOV.U32 R35, RZ, RZ, 0x40200000 ;  /* 0x40200000ff237424 */ /* 0x000fce00078e00ff */
[----:B------:R-:W-:Y:S05]  /*0050*/  CALL.REL.NOINC `($_Z21CalculatePArrayKerneliPPfS0_S0_S0_$__internal_accurate_pow) ;  /* 0x0000002000947944 */ /* 0x000fea0003c00000 */
[----:B------:R-:W-:Y:S05]  /*0060*/  BSYNC.RECONVERGENT B0 ;  /* 0x0000000000007941 */ /* 0x000fea0003800200 */
.L_x_0:
[----:B------:R-:W0:Y:S01]  /*0070*/  LDCU UR4, c[0x0][0x380] ;  /* 0x00007000ff0477ac */ /* 0x000e220008000800 */
[----:B------:R-:W-:Y:S01]  /*0080*/  MOV R2, R16 ;  /* 0x0000001000027202 */ /* 0x000fe20000000f00 */
[----:B------:R-:W-:Y:S01]  /*0090*/  IMAD.MOV.U32 R3, RZ, RZ, R17 ;  /* 0x000000ffff037224 */ /* 0x000fe200078e0011 */
[----:B------:R-:W1:Y:S01]  /*00a0*/  S2R R5, SR_TID.X ;  /* 0x0000000000057919 */ /* 0x000e620000002100 */
[----:B------:R-:W-:Y:S01]  /*00b0*/  BSSY.RECONVERGENT B0, `(.L_x_1) ;  /* 0x0000009000007945 */ /* 0x000fe20003800200 */
[----:B------:R-:W-:Y:S01]  /*00c0*/  MOV R0, 0x140 ;  /* 0x0000014000007802 */ /* 0x000fe20000000f00 */
[----:B------:R-:W2:Y:S02]  /*00d0*/  S2R R6, SR_TID.Y ;  /* 0x0000000000067919 */ /* 0x000ea40000002200 */
[----:B------:R-:W-:-:S06]  /*00e0*/  DADD R2, R2, -1 ;  /* 0xbff0000002027429 */ /* 0x000fcc0000000000 */
[----:B------:R-:W-:Y:S01]  /*00f0*/  F2I.F64.TRUNC R4, R2 ;  /* 0x0000000200047311 */ /* 0x000fe2000030d100 */
[----:B0-----:R-:W-:-:S09]  /*0100*/  UIADD3 UR4, UPT, UPT, UR4, -0x1, URZ ;  /* 0xffffffff04047890 */ /* 0x001fd2000fffe0ff */
[----:B------:R-:W0:Y:S02]  /*0110*/  I2F.F64 R34, UR4 ;  /* 0x0000000400227d12 */ /* 0x000e240008201c00 */
[----:B012---:R-:W-:-:S07]  /*0120*/  IMAD.MOV.U32 R36, RZ, RZ, R34 ;  /* 0x000000ffff247224 */ /* 0x007fce00078e0022 */
[----:B------:R-:W-:Y:S05]  /*0130*/  CALL.REL.NOINC `($_Z21CalculatePArrayKerneliPPfS0_S0_S0_$__internal_accurate_pow) ;  /* 0x00000020005c7944 */ /* 0x000fea0003c00000 */
[----:B------:R-:W-:Y:S05]  /*0140*/  BSYNC.RECONVERGENT B0 ;  /* 0x0000000000007941 */ /* 0x000fea0003800200 */
.L_x_1:
[----:B------:R-:W-:Y:S02]  /*0150*/  ISETP.GE.AND P1, PT, R4, 0x1, PT ;  /* 0x000000010400780c */ /* 0x000fe40003f26270 */
[----:B------:R-:W-:-:S11]  /*0160*/  ISETP.NE.AND P0, PT, RZ, UR4, PT ;  /* 0x00000004ff007c0c */ /* 0x000fd6000bf05270 */
[----:B------:R-:W-:Y:S05]  /*0170*/  @!P1 EXIT ;  /* 0x000000000000994d */ /* 0x000fea0003800000 */
[----:B------:R-:W0:Y:S01]  /*0180*/  S2UR UR16, SR_CgaCtaId ;  /* 0x00000000001079c3 */ /* 0x000e220000008800 */
[----:B------:R-:W1:Y:S01]  /*0190*/  LDCU UR17, c[0x0][0x380] ;  /* 0x00007000ff1177ac */ /* 0x000e620008000800 */
[----:B------:R-:W-:Y:S01]  /*01a0*/  FSEL R8, R16, RZ, P0 ;  /* 0x000000ff10087208 */ /* 0x000fe20000000000 */
[----:B------:R-:W2:Y:S01]  /*01b0*/  S2R R3, SR_CTAID.Y ;  /* 0x0000000000037919 */ /* 0x000ea20000002600 */
[----:B------:R-:W-:Y:S01]  /*01c0*/  FSEL R9, R17, 1.875, P0 ;  /* 0x3ff0000011097808 */ /* 0x000fe20000000000 */
[----:B------:R-:W1:Y:S01]  /*01d0*/  LDCU.128 UR12, c[0x0][0x390] ;  /* 0x00007200ff0c77ac */ /* 0x000e620008000c00 */
[----:B------:R-:W-:Y:S01]  /*01e0*/  LEA R5, R6, R5, 0x4 ;  /* 0x0000000506057211 */ /* 0x000fe200078e20ff */
[----:B------:R-:W-:Y:S01]  /*01f0*/  IMAD.MOV R4, RZ, RZ, -R4 ;  /* 0x000000ffff047224 */ /* 0x000fe200078e0a04 */
[----:B------:R-:W3:Y:S01]  /*0200*/  F2I.F64.TRUNC R2, R8 ;  /* 0x0000000800027311 */ /* 0x000ee2000030d100 */
[----:B------:R-:W4:Y:S01]  /*0210*/  LDCU.64 UR8, c[0x0][0x388] ;  /* 0x00007100ff0877ac */ /* 0x000f220008000a00 */
[----:B------:R-:W5:Y:S01]  /*0220*/  LDCU.64 UR10, c[0x0][0x3a0] ;  /* 0x00007400ff0a77ac */ /* 0x000f620008000a00 */
[----:B------:R-:W0:Y:S01]  /*0230*/  LDCU.64 UR18, c[0x0][0x358] ;  /* 0x00006b00ff1277ac */ /* 0x000e220008000a00 */
[----:B-1----:R-:W-:Y:S01]  /*0240*/  UIMAD.WIDE UR6, UR17, 0x8, UR12 ;  /* 0x00000008110678a5 */ /* 0x002fe2000f8e020c */
[C---:B---3--:R-:W-:Y:S01]  /*0250*/  IMAD.IADD R0, R5.reuse, 0x1, R2 ;  /* 0x0000000105007824 */ /* 0x048fe200078e0202 */
[----:B------:R-:W-:Y:S01]  /*0260*/  UIMAD.WIDE UR4, UR17, 0x8, UR14 ;  /* 0x00000008110478a5 */ /* 0x000fe2000f8e020e */
[----:B------:R-:W-:Y:S01]  /*0270*/  IADD3 R30, PT, PT, R5, -R2, RZ ;  /* 0x80000002051e7210 */ /* 0x000fe20007ffe0ff */
[----:B------:R-:W-:Y:S01]  /*0280*/  UMOV UR12, 0x400 ;  /* 0x00000400000c7882 */ /* 0x000fe20000000000 */
[----:B------:R1:W3:Y:S01]  /*0290*/  I2F.F64.U32 R12, R0 ;  /* 0x00000000000c7312 */ /* 0x0002e20000201800 */
[----:B0-----:R-:W-:-:S02]  /*02a0*/  ULEA UR15, UR16, UR12, 0x18 ;  /* 0x0000000c100f7291 */ /* 0x001fc4000f8ec0ff */
[----:B------:R-:W-:Y:S02]  /*02b0*/  UIADD3 UR13, UPT, UPT, UR12, 0xff8, URZ ;  /* 0x00000ff80c0d7890 */ /* 0x000fe4000fffe0ff */
[----:B------:R-:W-:Y:S02]  /*02c0*/  UIADD3 UR14, UPT, UPT, UR12, 0x7fc, URZ ;  /* 0x000007fc0c0e7890 */ /* 0x000fe4000fffe0ff */
[----:B------:R-:W-:Y:S01]  /*02d0*/  UIADD3 UR12, UPT, UPT, UR12, 0x17f4, URZ ;  /* 0x000017f40c0c7890 */ /* 0x000fe2000fffe0ff */
[----:B------:R1:W0:Y:S01]  /*02e0*/  I2F.F64 R10, R0 ;  /* 0x00000000000a7312 */ /* 0x0002220000201c00 */
[----:B------:R-:W-:Y:S01]  /*02f0*/  ULEA UR14, UR16, UR14, 0x18 ;  /* 0x0000000e100e7291 */ /* 0x000fe2000f8ec0ff */
[----:B------:R-:W-:Y:S01]  /*0300*/  LEA R7, R5, UR15, 0x2 ;  /* 0x0000000f05077c11 */ /* 0x000fe2000f8e10ff */
[----:B------:R-:W-:Y:S02]  /*0310*/  ULEA UR12, UR16, UR12, 0x18 ;  /* 0x0000000c100c7291 */ /* 0x000fe4000f8ec0ff */
[----:B------:R-:W-:-:S02]  /*0320*/  ULEA UR13, UR16, UR13, 0x18 ;  /* 0x0000000d100d7291 */ /* 0x000fc4000f8ec0ff */
[C---:B------:R-:W-:Y:S01]  /*0330*/  LEA R9, R5.reuse, UR14, 0x2 ;  /* 0x0000000e05097c11 */ /* 0x040fe2000f8e10ff */
[----:B----4-:R-:W-:Y:S01]  /*0340*/  UIMAD.WIDE UR8, UR17, 0x8, UR8 ;  /* 0x00000008110878a5 */ /* 0x010fe2000f8e0208 */
[C---:B------:R-:W-:Y:S01]  /*0350*/  LEA R31, R5.reuse, UR12, 0x2 ;  /* 0x0000000c051f7c11 */ /* 0x040fe2000f8e10ff */
[----:B-----5:R-:W-:Y:S01]  /*0360*/  UIMAD.WIDE UR10, UR17, 0x8, UR10 ;  /* 0x00000008110a78a5 */ /* 0x020fe2000f8e020a */
[----:B------:R-:W-:Y:S01]  /*0370*/  LEA R6, R30, UR14, 0x2 ;  /* 0x0000000e1e067c11 */ /* 0x000fe2000f8e10ff */
[----:B------:R-:W-:Y:S01]  /*0380*/  IMAD R32, R2, 0x4, R9 ;  /* 0x0000000402207824 */ /* 0x000fe200078e0209 */
[----:B------:R-:W-:Y:S01]  /*0390*/  LEA R8, R30, UR13, 0x2 ;  /* 0x0000000d1e087c11 */ /* 0x000fe2000f8e10ff */
[----:B------:R-:W-:Y:S01]  /*03a0*/  IMAD R34, R2, 0x4, R31 ;  /* 0x0000000402227824 */ /* 0x000fe200078e021f */
[----:B------:R-:W-:Y:S02]  /*03b0*/  LEA R30, R30, UR12, 0x2 ;  /* 0x0000000c1e1e7c11 */ /* 0x000fe4000f8e10ff */
[----:B0123--:R-:W-:-:S07]  /*03c0*/  LEA R33, R5, UR13, 0x2 ;  /* 0x0000000d05217c11 */ /* 0x00ffce000f8e10ff */
.L_x_51:
[----:B------:R-:W-:Y:S02]  /*03d0*/  ISETP.NE.AND P0, PT, R3, 0x1, PT ;  /* 0x000000010300780c */ /* 0x000fe40003f05270 */
[----:B------:R-:W-:-:S04]  /*03e0*/  IADD3 R4, PT, PT, R4, 0x1, RZ ;  /* 0x0000000104047810 */ /* 0x000fc80007ffe0ff */
[----:B------:R-:W-:-:S07]  /*03f0*/  ISETP.NE.AND P2, PT, R4, RZ, PT ;  /* 0x000000ff0400720c */ /* 0x000fce0003f45270 */
[----:B0123--:R-:W-:Y:S06]  /*0400*/  @!P0 BRA `(.L_x_2) ;  /* 0x0000000000208947 */ /* 0x00ffec0003800000 */
[----:B------:R-:W-:Y:S02]  /*0410*/  IMAD.U32 R16, RZ, RZ, UR8 ;  /* 0x00000008ff107e24 */ /* 0x000fe4000f8e00ff */
[----:B------:R-:W-:-:S05]  /*0420*/  IMAD.U32 R17, RZ, RZ, UR9 ;  /* 0x00000009ff117e24 */ /* 0x000fca000f8e00ff */
[----:B------:R-:W2:Y:S02]  /*0430*/  LDG.E.64 R14, desc[UR18][R16.64+-0x8] ;  /* 0xfffff812100e7981 */ /* 0x000ea4000c1e1b00 */
[----:B--2---:R-:W-:-:S06]  /*0440*/  IMAD.WIDE.U32 R14, R5, 0x4, R14 ;  /* 0x00000004050e7825 */ /* 0x004fcc00078e000e */
[----:B------:R-:W2:Y:S01]  /*0450*/  LD.E R14, desc[UR18][R14.64] ;  /* 0x000000120e0e7980 */ /* 0x000ea2000c101900 */
[----:B------:R-:W-:-:S03]  /*0460*/  ISETP.NE.AND P0, PT, R3, RZ, PT ;  /* 0x000000ff0300720c */ /* 0x000fc60003f05270 */
[----:B--2---:R0:W-:Y:S10]  /*0470*/  STS [R7], R14 ;  /* 0x0000000e07007388 */ /* 0x0041f40000000800 */
[----:B------:R-:W-:Y:S05]  /*0480*/  @!P0 BRA `(.L_x_3) ;  /* 0x0000000000348947 */ /* 0x000fea0003800000 */
.L_x_2:
[----:B------:R-:W-:Y:S01]  /*0490*/  MOV R18, UR4 ;  /* 0x0000000400127c02 */ /* 0x000fe20008000f00 */
[----:B------:R-:W-:-:S05]  /*04a0*/  IMAD.U32 R19, RZ, RZ, UR5 ;  /* 0x00000005ff137e24 */ /* 0x000fca000f8e00ff */
[----:B0-----:R-:W2:Y:S01]  /*04b0*/  LDG.E.64 R14, desc[UR18][R18.64+-0x8] ;  /* 0xfffff812120e7981 */ /* 0x001ea2000c1e1b00 */
[----:B------:R-:W-:Y:S01]  /*04c0*/  ISETP.NE.AND P0, PT, R3, 0x3, PT ;  /* 0x000000030300780c */ /* 0x000fe20003f05270 */
[----:B------:R-:W-:Y:S01]  /*04d0*/  IMAD.U32 R20, RZ, RZ, UR10 ;  /* 0x0000000aff147e24 */ /* 0x000fe2000f8e00ff */
[----:B------:R-:W-:-:S11]  /*04e0*/  MOV R21, UR11 ;  /* 0x0000000b00157c02 */ /* 0x000fd60008000f00 */
[----:B------:R-:W3:Y:S01]  /*04f0*/  @!P0 LDG.E.64 R16, desc[UR18][R20.64+-0x8] ;  /* 0xfffff81214108981 */ /* 0x000ee2000c1e1b00 */
[----:B--2---:R-:W-:-:S06]  /*0500*/  IMAD.WIDE.U32 R14, R5, 0x4, R14 ;  /* 0x00000004050e7825 */ /* 0x004fcc00078e000e */
[----:B------:R-:W2:Y:S01]  /*0510*/  LD.E R14, desc[UR18][R14.64] ;  /* 0x000000120e0e7980 */ /* 0x000ea2000c101900 */
[----:B---3--:R-:W-:-:S03]  /*0520*/  @!P0 IMAD.WIDE.U32 R16, R5, 0x4, R16 ;  /* 0x0000000405108825 */ /* 0x008fc600078e0010 */
[----:B--2---:R1:W-:Y:S04]  /*0530*/  STS [R33], R14 ;  /* 0x0000000e21007388 */ /* 0x0043e80000000800 */
[----:B------:R-:W2:Y:S04]  /*0540*/  @!P0 LD.E R16, desc[UR18][R16.64] ;  /* 0x0000001210108980 */ /* 0x000ea8000c101900 */
[----:B--2---:R1:W-:Y:S02]  /*0550*/  @!P0 STS [R31], R16 ;  /* 0x000000101f008388 */ /* 0x0043e40000000800 */
.L_x_3:
[----:B-1----:R-:W-:Y:S02]  /*0560*/  IMAD.U32 R16, RZ, RZ, UR6 ;  /* 0x00000006ff107e24 */ /* 0x002fe4000f8e00ff */
[----:B------:R-:W-:-:S05]  /*0570*/  IMAD.U32 R17, RZ, RZ, UR7 ;  /* 0x00000007ff117e24 */ /* 0x000fca000f8e00ff */
[----:B0-----:R-:W2:Y:S01]  /*0580*/  LDG.E.64 R14, desc[UR18][R16.64+-0x8] ;  /* 0xfffff812100e7981 */ /* 0x001ea2000c1e1b00 */
[----:B------:R-:W-:-:S04]  /*0590*/  PRMT R0, R3, 0x9910, RZ ;  /* 0x0000991003007816 */ /* 0x000fc800000000ff */
[----:B------:R-:W-:Y:S01]  /*05a0*/  ISETP.GT.AND P0, PT, R0, 0x1, PT ;  /* 0x000000010000780c */ /* 0x000fe20003f04270 */
[----:B--2---:R-:W-:-:S06]  /*05b0*/  IMAD.WIDE.U32 R14, R5, 0x4, R14 ;  /* 0x00000004050e7825 */ /* 0x004fcc00078e000e */
[----:B------:R-:W2:Y:S01]  /*05c0*/  LD.E R14, desc[UR18][R14.64] ;  /* 0x000000120e0e7980 */ /* 0x000ea2000c101900 */
[----:B------:R-:W-:Y:S05]  /*05d0*/  WARPSYNC.ALL ;  /* 0x0000000000007948 */ /* 0x000fea0003800000 */
[----:B------:R-:W-:Y:S01]  /*05e0*/  BSSY.RECONVERGENT B0, `(.L_x_4) ;  /* 0x0000161000007945 */ /* 0x000fe20003800200 */
[----:B--2---:R0:W-:Y:S01]  /*05f0*/  STS [R9], R14 ;  /* 0x0000000e09007388 */ /* 0x0041e20000000800 */
[----:B------:R-:W-:Y:S06]  /*0600*/  BAR.SYNC.DEFER_BLOCKING 0x0 ;  /* 0x0000000000007b1d */ /* 0x000fec0000010000 */
[----:B------:R-:W-:Y:S05]  /*0610*/  @P0 BRA `(.L_x_5) ;  /* 0x0000000800c00947 */ /* 0x000fea0003800000 */
[----:B------:R-:W-:-:S13]  /*0620*/  ISETP.NE.AND P0, PT, R0, RZ, PT ;  /* 0x000000ff0000720c */ /* 0x000fda0003f05270 */
[----:B------:R-:W-:Y:S05]  /*0630*/  @!P0 BRA `(.L_x_6) ;  /* 0x0000000800188947 */ /* 0x000fea0003800000 */
[----:B------:R-:W-:-:S13]  /*0640*/  ISETP.NE.AND P0, PT, R0, 0x1, PT ;  /* 0x000000010000780c */ /* 0x000fda0003f05270 */
[----:B------:R-:W-:Y:S05]  /*0650*/  @P0 BRA `(.L_x_7) ;  /* 0x0000001400640947 */ /* 0x000fea0003800000 */
[----:B------:R-:W-:Y:S01]  /*0660*/  ISETP.GT.AND P0, PT, R5, R2, PT ;  /* 0x000000020500720c */ /* 0x000fe20003f04270 */
[----:B------:R-:W-:Y:S04]  /*0670*/  BSSY.RECONVERGENT B3, `(.L_x_8) ;  /* 0x000007f000037945 */ /* 0x000fe80003800200 */
[----:B------:R-:W-:Y:S08]  /*0680*/  BSSY.RELIABLE B4, `(.L_x_9) ;  /* 0x0000077000047945 */ /* 0x000ff00003800100 */
[----:B------:R-:W-:Y:S05]  /*0690*/  @!P0 BRA `(.L_x_10) ;  /* 0x0000000400448947 */ /* 0x000fea0003800000 */
[----:B------:R-:W-:Y:S01]  /*06a0*/  BSSY.RECONVERGENT B1, `(.L_x_11) ;  /* 0x0000005000017945 */ /* 0x000fe20003800200 */
[----:B------:R-:W-:Y:S01]  /*06b0*/  MOV R36, RZ ;  /* 0x000000ff00247202 */ /* 0x000fe20000000f00 */
[----:B------:R-:W-:Y:S01]  /*06c0*/  IMAD.MOV.U32 R35, RZ, RZ, 0x40220000 ;  /* 0x40220000ff237424 */ /* 0x000fe200078e00ff */
[----:B------:R-:W-:-:S07]  /*06d0*/  MOV R0, 0x6f0 ;  /* 0x000006f000007802 */ /* 0x000fce0000000f00 */
[----:B0-----:R-:W-:Y:S05]  /*06e0*/  CALL.REL.NOINC `($_Z21CalculatePArrayKerneliPPfS0_S0_S0_$__internal_accurate_pow) ;  /* 0x0000001800f07944 */ /* 0x001fea0003c00000 */
[----:B------:R-:W-:Y:S05]  /*06f0*/  BSYNC.RECONVERGENT B1 ;  /* 0x0000000000017941 */ /* 0x000fea0003800200 */
.L_x_11:
[----:B------:R-:W-:Y:S01]  /*0700*/  IMAD.MOV.U32 R14, RZ, RZ, R16 ;  /* 0x000000ffff0e7224 */ /* 0x000fe200078e0010 */
[----:B------:R-:W-:-:S06]  /*0710*/  MOV R15, R17 ;  /* 0x00000011000f7202 */ /* 0x000fcc0000000f00 */
[----:B------:R-:W-:-:S14]  /*0720*/  DSETP.GT.AND P0, PT, R14, R10, PT ;  /* 0x0000000a0e00722a */ /* 0x000fdc0003f04000 */
[----:B------:R-:W-:Y:S05]  /*0730*/  @P0 BREAK.RELIABLE B4 ;  /* 0x0000000000040942 */ /* 0x000fea0003800100 */
[----:B------:R-:W-:Y:S05]  /*0740*/  @!P0 BRA `(.L_x_12) ;  /* 0x0000000000ac8947 */ /* 0x000fea0003800000 */
[----:B------:R-:W0:Y:S01]  /*0750*/  LDS R17, [R6] ;  /* 0x0000000006117984 */ /* 0x000e220000000800 */
[----:B------:R-:W-:Y:S03]  /*0760*/  BSSY.RECONVERGENT B5, `(.L_x_13) ;  /* 0x000000f000057945 */ /* 0x000fe60003800200 */
[----:B------:R-:W1:Y:S04]  /*0770*/  LDS R0, [R7] ;  /* 0x0000000007007984 */ /* 0x000e680000000800 */
[----:B------:R2:W3:Y:S01]  /*0780*/  LDS R18, [R9] ;  /* 0x0000000009127984 */ /* 0x0004e20000000800 */
[----:B0-----:R-:W0:Y:S08]  /*0790*/  MUFU.RCP R14, R17 ;  /* 0x00000011000e7308 */ /* 0x001e300000001000 */
[----:B-1----:R-:W1:Y:S01]  /*07a0*/  FCHK P0, R0, R17 ;  /* 0x0000001100007302 */ /* 0x002e620000000000 */
[----:B0-----:R-:W-:-:S04]  /*07b0*/  FFMA R15, -R17, R14, 1 ;  /* 0x3f800000110f7423 */ /* 0x001fc8000000010e */
[----:B------:R-:W-:-:S04]  /*07c0*/  FFMA R15, R14, R15, R14 ;  /* 0x0000000f0e0f7223 */ /* 0x000fc8000000000e */
[----:B------:R-:W-:-:S04]  /*07d0*/  FFMA R14, R0, R15, RZ ;  /* 0x0000000f000e7223 */ /* 0x000fc800000000ff */
[----:B------:R-:W-:-:S04]  /*07e0*/  FFMA R16, -R17, R14, R0 ;  /* 0x0000000e11107223 */ /* 0x000fc80000000100 */
[----:B------:R-:W-:Y:S01]  /*07f0*/  FFMA R15, R15, R16, R14 ;  /* 0x000000100f0f7223 */ /* 0x000fe2000000000e */
[----:B-123--:R-:W-:Y:S06]  /*0800*/  @!P0 BRA `(.L_x_14) ;  /* 0x0000000000108947 */ /* 0x00efec0003800000 */
[----:B------:R-:W-:Y:S01]  /*0810*/  IMAD.MOV.U32 R15, RZ, RZ, R17 ;  /* 0x000000ffff0f7224 */ /* 0x000fe200078e0011 */
[----:B------:R-:W-:-:S07]  /*0820*/  MOV R17, 0x840 ;  /* 0x0000084000117802 */ /* 0x000fce0000000f00 */
[----:B------:R-:W-:Y:S05]  /*0830*/  CALL.REL.NOINC `($__internal_0_$__cuda_sm3x_div_rn_noftz_f32_slowpath) ;  /* 0x0000001000fc7944 */ /* 0x000fea0003c00000 */
[----:B------:R-:W-:-:S07]  /*0840*/  MOV R15, R19 ;  /* 0x00000013000f7202 */ /* 0x000fce0000000f00 */
.L_x_14:
[----:B------:R-:W-:Y:S05]  /*0850*/  BSYNC.RECONVERGENT B5 ;  /* 0x0000000000057941 */ /* 0x000fea0003800200 */
.L_x_13:
[----:B------:R-:W0:Y:S01]  /*0860*/  LDS R21, [R32] ;  /* 0x0000000020157984 */ /* 0x000e220000000800 */
[----:B------:R-:W-:Y:S03]  /*0870*/  BSSY.RECONVERGENT B5, `(.L_x_15) ;  /* 0x000000f000057945 */ /* 0x000fe60003800200 */
[----:B------:R-:W1:Y:S04]  /*0880*/  LDS R0, [R33] ;  /* 0x0000000021007984 */ /* 0x000e680000000800 */
[----:B------:R-:W2:Y:S01]  /*0890*/  LDS R17, [R8] ;  /* 0x0000000008117984 */ /* 0x000ea20000000800 */
[----:B0-----:R-:W0:Y:S08]  /*08a0*/  MUFU.RCP R14, R21 ;  /* 0x00000015000e7308 */ /* 0x001e300000001000 */
[----:B-1----:R-:W1:Y:S01]  /*08b0*/  FCHK P0, R0, R21 ;  /* 0x0000001500007302 */ /* 0x002e620000000000 */
[----:B--2---:R-:W-:Y:S01]  /*08c0*/  FFMA R18, R17, -R15, R18 ;  /* 0x8000000f11127223 */ /* 0x004fe20000000012 */
[----:B0-----:R-:W-:-:S04]  /*08d0*/  FFMA R19, -R21, R14, 1 ;  /* 0x3f80000015137423 */ /* 0x001fc8000000010e */
[----:B------:R-:W-:-:S04]  /*08e0*/  FFMA R19, R14, R19, R14 ;  /* 0x000000130e137223 */ /* 0x000fc8000000000e */
[----:B------:R-:W-:-:S04]  /*08f0*/  FFMA R14, R0, R19, RZ ;  /* 0x00000013000e7223 */ /* 0x000fc800000000ff */
[----:B------:R-:W-:-:S04]  /*0900*/  FFMA R16, -R21, R14, R0 ;  /* 0x0000000e15107223 */ /* 0x000fc80000000100 */
[----:B------:R-:W-:Y:S01]  /*0910*/  FFMA R19, R19, R16, R14 ;  /* 0x0000001013137223 */ /* 0x000fe2000000000e */
[----:B-1----:R-:W-:Y:S06]  /*0920*/  @!P0 BRA `(.L_x_16) ;  /* 0x00000000000c8947 */ /* 0x002fec0003800000 */
[----:B------:R-:W-:Y:S01]  /*0930*/  IMAD.MOV.U32 R15, RZ, RZ, R21 ;  /* 0x000000ffff0f7224 */ /* 0x000fe200078e0015 */
[----:B------:R-:W-:-:S07]  /*0940*/  MOV R17, 0x960 ;  /* 0x0000096000117802 */ /* 0x000fce0000000f00 */
[----:B------:R-:W-:Y:S05]  /*0950*/  CALL.REL.NOINC `($__internal_0_$__cuda_sm3x_div_rn_noftz_f32_slowpath) ;  /* 0x0000001000b47944 */ /* 0x000fea0003c00000 */
.L_x_16:
[----:B------:R-:W-:Y:S05]  /*0960*/  BSYNC.RECONVERGENT B5 ;  /* 0x0000000000057941 */ /* 0x000fea0003800200 */
.L_x_15:
[----:B------:R-:W-:Y:S01]  /*0970*/  MOV R16, UR6 ;  /* 0x0000000600107c02 */ /* 0x000fe20008000f00 */
[----:B------:R-:W-:-:S05]  /*0980*/  IMAD.U32 R17, RZ, RZ, UR7 ;  /* 0x00000007ff117e24 */ /* 0x000fca000f8e00ff */
[----:B------:R-:W2:Y:S01]  /*0990*/  LDG.E.64 R14, desc[UR18][R16.64] ;  /* 0x00000012100e7981 */ /* 0x000ea2000c1e1b00 */
[----:B------:R-:W-:-:S05]  /*09a0*/  LEA R0, R2, R7, 0x2 ;  /* 0x0000000702007211 */ /* 0x000fca00078e10ff */
[----:B------:R-:W0:Y:S02]  /*09b0*/  LDS R21, [R0] ;  /* 0x0000000000157984 */ /* 0x000e240000000800 */
[----:B0-----:R-:W-:Y:S01]  /*09c0*/  FFMA R19, R21, -R19, R18 ;  /* 0x8000001315137223 */ /* 0x001fe20000000012 */
[----:B--2---:R-:W-:-:S05]  /*09d0*/  IMAD.WIDE.U32 R14, R5, 0x4, R14 ;  /* 0x00000004050e7825 */ /* 0x004fca00078e000e */
[----:B------:R1:W-:Y:S01]  /*09e0*/  ST.E desc[UR18][R14.64], R19 ;  /* 0x000000130e007985 */ /* 0x0003e2000c101912 */
[----:B------:R-:W-:Y:S05]  /*09f0*/  BRA `(.L_x_17) ;  /* 0x0000000400187947 */ /* 0x000fea0003800000 */
.L_x_12:
[----:B------:R-:W-:-:S14]  /*0a00*/  DSETP.GTU.AND P0, PT, R14, R10, PT ;  /* 0x0000000a0e00722a */ /* 0x000fdc0003f0c000 */
[----:B------:R-:W-:Y:S05]  /*0a10*/  @!P0 BREAK.RELIABLE B4 ;  /* 0x0000000000048942 */ /* 0x000fea0003800100 */
[----:B------:R-:W-:Y:S05]  /*0a20*/  @P0 BRA `(.L_x_18) ;  /* 0x0000000000f00947 */ /* 0x000fea0003800000 */
        /* <DEDUP_REMOVED lines=15> */
.L_x_20:
[----:B------:R-:W-:Y:S05]  /*0b20*/  BSYNC.RECONVERGENT B5 ;  /* 0x0000000000057941 */ /* 0x000fea0003800200 */
.L_x_19:
[----:B------:R-:W-:Y:S01]  /*0b30*/  MOV R16, UR6 ;  /* 0x0000000600107c02 */ /* 0x000fe20008000f00 */
[----:B------:R-:W-:Y:S01]  /*0b40*/  IMAD.U32 R17, RZ, RZ, UR7 ;  /* 0x00000007ff117e24 */ /* 0x000fe2000f8e00ff */
[----:B------:R-:W0:Y:S04]  /*0b50*/  LDS R21, [R8] ;  /* 0x0000000008157984 */ /* 0x000e280000000800 */
[----:B------:R-:W2:Y:S01]  /*0b60*/  LDG.E.64 R14, desc[UR18][R16.64] ;  /* 0x00000012100e7981 */ /* 0x000ea2000c1e1b00 */
[----:B0-----:R-:W-:Y:S01]  /*0b70*/  FFMA R19, R21, -R19, R18 ;  /* 0x8000001315137223 */ /* 0x001fe20000000012 */
[----:B--2---:R-:W-:-:S05]  /*0b80*/  IMAD.WIDE.U32 R14, R5, 0x4, R14 ;  /* 0x00000004050e7825 */ /* 0x004fca00078e000e */
[----:B------:R2:W-:Y:S01]  /*0b90*/  ST.E desc[UR18][R14.64], R19 ;  /* 0x000000130e007985 */ /* 0x0005e2000c101912 */
[----:B------:R-:W-:Y:S05]  /*0ba0*/  BRA `(.L_x_17) ;  /* 0x0000000000ac7947 */ /* 0x000fea0003800000 */
.L_x_10:
[----:B------:R-:W-:Y:S01]  /*0bb0*/  BSSY.RECONVERGENT B1, `(.L_x_21) ;  /* 0x0000005000017945 */ /* 0x000fe20003800200 */
[----:B------:R-:W-:Y:S01]  /*0bc0*/  MOV R36, RZ ;  /* 0x000000ff00247202 */ /* 0x000fe20000000f00 */
[----:B------:R-:W-:Y:S01]  /*0bd0*/  IMAD.MOV.U32 R35, RZ, RZ, 0x40220000 ;  /* 0x40220000ff237424 */ /* 0x000fe200078e00ff */
[----:B------:R-:W-:-:S07]  /*0be0*/  MOV R0, 0xc00 ;  /* 0x00000c0000007802 */ /* 0x000fce0000000f00 */
[----:B0-----:R-:W-:Y:S05]  /*0bf0*/  CALL.REL.NOINC `($_Z21CalculatePArrayKerneliPPfS0_S0_S0_$__internal_accurate_pow) ;  /* 0x0000001400ac7944 */ /* 0x001fea0003c00000 */
[----:B------:R-:W-:Y:S05]  /*0c00*/  BSYNC.RECONVERGENT B1 ;  /* 0x0000000000017941 */ /* 0x000fea0003800200 */
.L_x_21:
[----:B------:R-:W-:Y:S01]  /*0c10*/  MOV R14, R16 ;  /* 0x00000010000e7202 */ /* 0x000fe20000000f00 */
[----:B------:R-:W-:-:S06]  /*0c20*/  IMAD.MOV.U32 R15, RZ, RZ, R17 ;  /* 0x000000ffff0f7224 */ /* 0x000fcc00078e0011 */
        /* <DEDUP_REMOVED lines=15> */
[----:B------:R-:W-:Y:S02]  /*0d20*/  MOV R15, R17 ;  /* 0x00000011000f7202 */ /* 0x000fe40000000f00 */
[----:B------:R-:W-:-:S07]  /*0d30*/  MOV R17, 0xd50 ;  /* 0x00000d5000117802 */ /* 0x000fce0000000f00 */
[----:B------:R-:W-:Y:S05]  /*0d40*/  CALL.REL.NOINC `($__internal_0_$__cuda_sm3x_div_rn_noftz_f32_slowpath) ;  /* 0x0000000c00b87944 */ /* 0x000fea0003c00000 */
.L_x_23:
[----:B------:R-:W-:Y:S05]  /*0d50*/  BSYNC.RECONVERGENT B5 ;  /* 0x0000000000057941 */ /* 0x000fea0003800200 */
.L_x_22:
[----:B------:R-:W-:Y:S01]  /*0d60*/  IMAD.U32 R16, RZ, RZ, UR6 ;  /* 0x00000006ff107e24 */ /* 0x000fe2000f8e00ff */
[----:B------:R-:W-:-:S05]  /*0d70*/  MOV R17, UR7 ;  /* 0x0000000700117c02 */ /* 0x000fca0008000f00 */
[----:B------:R-:W2:Y:S01]  /*0d80*/  LDG.E.64 R14, desc[UR18][R16.64] ;  /* 0x00000012100e7981 */ /* 0x000ea2000c1e1b00 */
[----:B------:R-:W-:-:S06]  /*0d90*/  IMAD R21, R2, 0x4, R7 ;  /* 0x0000000402157824 */ /* 0x000fcc00078e0207 */
[----:B------:R-:W0:Y:S02]  /*0da0*/  LDS R21, [R21] ;  /* 0x0000000015157984 */ /* 0x000e240000000800 */
[----:B0-----:R-:W-:Y:S01]  /*0db0*/  FFMA R19, R21, -R19, R18 ;  /* 0x8000001315137223 */ /* 0x001fe20000000012 */
[----:B--2---:R-:W-:-:S05]  /*0dc0*/  IMAD.WIDE.U32 R14, R5, 0x4, R14 ;  /* 0x00000004050e7825 */ /* 0x004fca00078e000e */
[----:B------:R0:W-:Y:S01]  /*0dd0*/  ST.E desc[UR18][R14.64], R19 ;  /* 0x000000130e007985 */ /* 0x0001e2000c101912 */
[----:B------:R-:W-:Y:S05]  /*0de0*/  BRA `(.L_x_17) ;  /* 0x00000000001c7947 */ /* 0x000fea0003800000 */
.L_x_18:
[----:B------:R-:W-:Y:S05]  /*0df0*/  BSYNC.RELIABLE B4 ;  /* 0x0000000000047941 */ /* 0x000fea0003800100 */
.L_x_9:
[----:B------:R-:W-:Y:S01]  /*0e00*/  MOV R16, UR6 ;  /* 0x0000000600107c02 */ /* 0x000fe20008000f00 */
[----:B------:R-:W-:Y:S01]  /*0e10*/  IMAD.U32 R17, RZ, RZ, UR7 ;  /* 0x00000007ff117e24 */ /* 0x000fe2000f8e00ff */
[----:B------:R-:W0:Y:S04]  /*0e20*/  LDS R19, [R9] ;  /* 0x0000000009137984 */ /* 0x000e280000000800 */
[----:B------:R-:W2:Y:S02]  /*0e30*/  LDG.E.64 R14, desc[UR18][R16.64] ;  /* 0x00000012100e7981 */ /* 0x000ea4000c1e1b00 */
[----:B--2---:R-:W-:-:S05]  /*0e40*/  IMAD.WIDE.U32 R14, R5, 0x4, R14 ;  /* 0x00000004050e7825 */ /* 0x004fca00078e000e */
[----:B0-----:R3:W-:Y:S02]  /*0e50*/  ST.E desc[UR18][R14.64], R19 ;  /* 0x000000130e007985 */ /* 0x0017e4000c101912 */
.L_x_17:
[----:B------:R-:W-:Y:S05]  /*0e60*/  BSYNC.RECONVERGENT B3 ;  /* 0x0000000000037941 */ /* 0x000fea0003800200 */
.L_x_8:
[----:B------:R-:W-:-:S13]  /*0e70*/  ISETP.NE.AND P0, PT, R3, 0x3, PT ;  /* 0x000000030300780c */ /* 0x000fda0003f05270 */
[----:B------:R-:W-:Y:S05]  /*0e80*/  @P0 BRA `(.L_x_7) ;  /* 0x0000000c00580947 */ /* 0x000fea0003800000 */
[----:B------:R-:W-:Y:S05]  /*0e90*/  BRA `(.L_x_24) ;  /* 0x0000000000b07947 */ /* 0x000fea0003800000 */
.L_x_6:
[----:B------:R-:W-:Y:S01]  /*0ea0*/  ISETP.GT.AND P0, PT, R5, R2, PT ;  /* 0x000000020500720c */ /* 0x000fe20003f04270 */
[----:B------:R-:W-:-:S12]  /*0eb0*/  BSSY.RECONVERGENT B3, `(.L_x_25) ;  /* 0x0000025000037945 */ /* 0x000fd80003800200 */
[----:B------:R-:W-:Y:S05]  /*0ec0*/  @!P0 BRA `(.L_x_26) ;  /* 0x0000000000788947 */ /* 0x000fea0003800000 */
[----:B------:R-:W0:Y:S01]  /*0ed0*/  LDS R17, [R6] ;  /* 0x0000000006117984 */ /* 0x000e220000000800 */
[----:B------:R-:W-:Y:S03]  /*0ee0*/  BSSY.RECONVERGENT B4, `(.L_x_27) ;  /* 0x000000f000047945 */ /* 0x000fe60003800200 */
[----:B------:R-:W1:Y:S01]  /*0ef0*/  LDS R0, [R7] ;  /* 0x0000000007007984 */ /* 0x000e620000000800 */
[----:B0-----:R-:W0:Y:S08]  /*0f00*/  MUFU.RCP R14, R17 ;  /* 0x00000011000e7308 */ /* 0x001e300000001000 */
[----:B-1----:R-:W1:Y:S01]  /*0f10*/  FCHK P0, -R0, R17 ;  /* 0x0000001100007302 */ /* 0x002e620000000100 */
[----:B0-----:R-:W-:-:S04]  /*0f20*/  FFMA R15, -R17, R14, 1 ;  /* 0x3f800000110f7423 */ /* 0x001fc8000000010e */
[----:B------:R-:W-:-:S04]  /*0f30*/  FFMA R15, R14, R15, R14 ;  /* 0x0000000f0e0f7223 */ /* 0x000fc8000000000e */
[----:B------:R-:W-:-:S04]  /*0f40*/  FFMA R14, -R0, R15, RZ ;  /* 0x0000000f000e7223 */ /* 0x000fc800000001ff */
[----:B------:R-:W-:-:S04]  /*0f50*/  FFMA R16, -R17, R14, -R0 ;  /* 0x0000000e11107223 */ /* 0x000fc80000000900 */
[----:B------:R-:W-:Y:S01]  /*0f60*/  FFMA R18, R15, R16, R14 ;  /* 0x000000100f127223 */ /* 0x000fe2000000000e */
[----:B-1----:R-:W-:Y:S06]  /*0f70*/  @!P0 BRA `(.L_x_28) ;  /* 0x0000000000148947 */ /* 0x002fec0003800000 */
[----:B------:R-:W-:Y:S01]  /*0f80*/  MOV R15, R17 ;  /* 0x00000011000f7202 */ /* 0x000fe20000000f00 */
[----:B------:R-:W-:Y:S01]  /*0f90*/  FADD R0, -R0, -RZ ;  /* 0x800000ff00007221 */ /* 0x000fe20000000100 */
[----:B------:R-:W-:-:S07]  /*0fa0*/  MOV R17, 0xfc0 ;  /* 0x00000fc000117802 */ /* 0x000fce0000000f00 */
[----:B------:R-:W-:Y:S05]  /*0fb0*/  CALL.REL.NOINC `($__internal_0_$__cuda_sm3x_div_rn_noftz_f32_slowpath) ;  /* 0x0000000c001c7944 */ /* 0x000fea0003c00000 */
[----:B------:R-:W-:-:S07]  /*0fc0*/  IMAD.MOV.U32 R18, RZ, RZ, R19 ;  /* 0x000000ffff127224 */ /* 0x000fce00078e0013 */
.L_x_28:
[----:B------:R-:W-:Y:S05]  /*0fd0*/  BSYNC.RECONVERGENT B4 ;  /* 0x0000000000047941 */ /* 0x000fea0003800200 */
.L_x_27:
[----:B------:R-:W-:Y:S01]  /*0fe0*/  MOV R16, UR8 ;  /* 0x0000000800107c02 */ /* 0x000fe20008000f00 */
[----:B------:R-:W-:-:S05]  /*0ff0*/  IMAD.U32 R17, RZ, RZ, UR9 ;  /* 0x00000009ff117e24 */ /* 0x000fca000f8e00ff */
[----:B------:R-:W2:Y:S01]  /*1000*/  LDG.E.64 R14, desc[UR18][R16.64] ;  /* 0x00000012100e7981 */ /* 0x000ea2000c1e1b00 */
[----:B------:R-:W0:Y:S01]  /*1010*/  S2UR UR13, SR_CgaCtaId ;  /* 0x00000000000d79c3 */ /* 0x000e220000008800 */
[----:B------:R-:W-:Y:S01]  /*1020*/  UMOV UR12, 0x400 ;  /* 0x00000400000c7882 */ /* 0x000fe20000000000 */
[----:B------:R-:W-:Y:S01]  /*1030*/  IADD3 R0, PT, PT, R5, -R2, RZ ;  /* 0x8000000205007210 */ /* 0x000fe20007ffe0ff */
[----:B0-----:R-:W-:-:S06]  /*1040*/  ULEA UR12, UR13, UR12, 0x18 ;  /* 0x0000000c0d0c7291 */ /* 0x001fcc000f8ec0ff */
[----:B------:R-:W-:-:S05]  /*1050*/  LEA R0, R0, UR12, 0x2 ;  /* 0x0000000c00007c11 */ /* 0x000fca000f8e10ff */
[----:B------:R-:W0:Y:S02]  /*1060*/  LDS R19, [R0] ;  /* 0x0000000000137984 */ /* 0x000e240000000800 */
[----:B0-----:R-:W-:Y:S01]  /*1070*/  FMUL R19, R19, R18 ;  /* 0x0000001213137220 */ /* 0x001fe20000400000 */
[----:B--2---:R-:W-:-:S05]  /*1080*/  IMAD.WIDE.U32 R14, R5, 0x4, R14 ;  /* 0x00000004050e7825 */ /* 0x004fca00078e000e */
[----:B------:R0:W-:Y:S01]  /*1090*/  ST.E desc[UR18][R14.64], R19 ;  /* 0x000000130e007985 */ /* 0x0001e2000c101912 */
[----:B------:R-:W-:Y:S05]  /*10a0*/  BRA `(.L_x_29) ;  /* 0x0000000000147947 */ /* 0x000fea0003800000 */
.L_x_26:
[----:B------:R-:W-:Y:S01]  /*10b0*/  IMAD.U32 R16, RZ, RZ, UR8 ;  /* 0x00000008ff107e24 */ /* 0x000fe2000f8e00ff */
[----:B------:R-:W-:-:S05]  /*10c0*/  MOV R17, UR9 ;  /* 0x0000000900117c02 */ /* 0x000fca0008000f00 */
[----:B0-----:R-:W2:Y:S02]  /*10d0*/  LDG.E.64 R14, desc[UR18][R16.64] ;  /* 0x00000012100e7981 */ /* 0x001ea4000c1e1b00 */
[----:B--2---:R-:W-:-:S05]  /*10e0*/  IMAD.WIDE.U32 R14, R5, 0x4, R14 ;  /* 0x00000004050e7825 */ /* 0x004fca00078e000e */
[----:B------:R1:W-:Y:S02]  /*10f0*/  ST.E desc[UR18][R14.64], RZ ;  /* 0x000000ff0e007985 */ /* 0x0003e4000c101912 */
.L_x_29:
[----:B------:R-:W-:Y:S05]  /*1100*/  BSYNC.RECONVERGENT B3 ;  /* 0x0000000000037941 */ /* 0x000fea0003800200 */
.L_x_25:
[----:B------:R-:W-:Y:S05]  /*1110*/  BRA `(.L_x_7) ;  /* 0x0000000800b47947 */ /* 0x000fea0003800000 */
.L_x_5:
[----:B------:R-:W-:-:S13]  /*1120*/  ISETP.NE.AND P0, PT, R0, 0x2, PT ;  /* 0x000000020000780c */ /* 0x000fda0003f05270 */
[----:B------:R-:W-:Y:S05]  /*1130*/  @!P0 BRA `(.L_x_30) ;  /* 0x0000000800088947 */ /* 0x000fea0003800000 */
[----:B------:R-:W-:-:S13]  /*1140*/  ISETP.NE.AND P0, PT, R0, 0x3, PT ;  /* 0x000000030000780c */ /* 0x000fda0003f05270 */
[----:B------:R-:W-:Y:S05]  /*1150*/  @P0 BRA `(.L_x_7) ;  /* 0x0000000800a40947 */ /* 0x000fea0003800000 */
.L_x_24:
[----:B------:R-:W-:Y:S01]  /*1160*/  ISETP.GT.AND P0, PT, R5, R2, PT ;  /* 0x000000020500720c */ /* 0x000fe20003f04270 */
[----:B------:R-:W-:Y:S04]  /*1170*/  BSSY.RECONVERGENT B3, `(.L_x_31) ;  /* 0x000007d000037945 */ /* 0x000fe80003800200 */
[----:B------:R-:W-:Y:S08]  /*1180*/  BSSY.RELIABLE B4, `(.L_x_32) ;  /* 0x0000075000047945 */ /* 0x000ff00003800100 */
[----:B------:R-:W-:Y:S05]  /*1190*/  @!P0 BRA `(.L_x_33) ;  /* 0x0000000400408947 */ /* 0x000fea0003800000 */
[----:B------:R-:W-:Y:S01]  /*11a0*/  HFMA2 R35, -RZ, RZ, 2.06640625, 0 ;  /* 0x40220000ff237431 */ /* 0x000fe200000001ff */
[----:B------:R-:W-:Y:S01]  /*11b0*/  BSSY.RECONVERGENT B1, `(.L_x_34) ;  /* 0x0000004000017945 */ /* 0x000fe20003800200 */
[----:B------:R-:W-:Y:S01]  /*11c0*/  IMAD.MOV.U32 R36, RZ, RZ, RZ ;  /* 0x000000ffff247224 */ /* 0x000fe200078e00ff */
[----:B------:R-:W-:-:S07]  /*11d0*/  MOV R0, 0x11f0 ;  /* 0x000011f000007802 */ /* 0x000fce0000000f00 */
[----:B0123--:R-:W-:Y:S05]  /*11e0*/  CALL.REL.NOINC `($_Z21CalculatePArrayKerneliPPfS0_S0_S0_$__internal_accurate_pow) ;  /* 0x0000001000307944 */ /* 0x00ffea0003c00000 */
[----:B------:R-:W-:Y:S05]  /*11f0*/  BSYNC.RECONVERGENT B1 ;  /* 0x0000000000017941 */ /* 0x000fea0003800200 */
.L_x_34:
        /* <DEDUP_REMOVED lines=21> */
.L_x_37:
[----:B------:R-:W-:Y:S05]  /*1350*/  BSYNC.RECONVERGENT B5 ;  /* 0x0000000000057941 */ /* 0x000fea0003800200 */
.L_x_36:
        /* <DEDUP_REMOVED lines=16> */
.L_x_39:
[----:B------:R-:W-:Y:S05]  /*1460*/  BSYNC.RECONVERGENT B5 ;  /* 0x0000000000057941 */ /* 0x000fea0003800200 */
.L_x_38:
        /* <DEDUP_REMOVED lines=8> */
.L_x_35:
        /* <DEDUP_REMOVED lines=18> */
.L_x_43:
[----:B------:R-:W-:Y:S05]  /*1610*/  BSYNC.RECONVERGENT B5 ;  /* 0x0000000000057941 */ /* 0x000fea0003800200 */
.L_x_42:
[----:B------:R-:W-:Y:S01]  /*1620*/  IMAD.U32 R16, RZ, RZ, UR10 ;  /* 0x0000000aff107e24 */ /* 0x000fe2000f8e00ff */
[----:B------:R-:W-:Y:S01]  /*1630*/  MOV R17, UR11 ;  /* 0x0000000b00117c02 */ /* 0x000fe20008000f00 */
[----:B------:R-:W0:Y:S04]  /*1640*/  LDS R21, [R30] ;  /* 0x000000001e157984 */ /* 0x000e280000000800 */
[----:B------:R-:W2:Y:S01]  /*1650*/  LDG.E.64 R14, desc[UR18][R16.64] ;  /* 0x00000012100e7981 */ /* 0x000ea2000c1e1b00 */
[----:B0-----:R-:W-:Y:S01]  /*1660*/  FFMA R19, R21, -R19, R18 ;  /* 0x8000001315137223 */ /* 0x001fe20000000012 */
[----:B--2---:R-:W-:-:S05]  /*1670*/  IMAD.WIDE.U32 R14, R5, 0x4, R14 ;  /* 0x00000004050e7825 */ /* 0x004fca00078e000e */
[----:B------:R3:W-:Y:S01]  /*1680*/  ST.E desc[UR18][R14.64], R19 ;  /* 0x000000130e007985 */ /* 0x0007e2000c101912 */
[----:B------:R-:W-:Y:S05]  /*1690*/  BRA `(.L_x_40) ;  /* 0x0000000000a87947 */ /* 0x000fea0003800000 */
.L_x_33:
[----:B------:R-:W-:Y:S01]  /*16a0*/  HFMA2 R35, -RZ, RZ, 2.06640625, 0 ;  /* 0x40220000ff237431 */ /* 0x000fe200000001ff */
[----:B------:R-:W-:Y:S01]  /*16b0*/  BSSY.RECONVERGENT B1, `(.L_x_44) ;  /* 0x0000004000017945 */ /* 0x000fe20003800200 */
[----:B------:R-:W-:Y:S01]  /*16c0*/  IMAD.MOV.U32 R36, RZ, RZ, RZ ;  /* 0x000000ffff247224 */ /* 0x000fe200078e00ff */
[----:B------:R-:W-:-:S07]  /*16d0*/  MOV R0, 0x16f0 ;  /* 0x000016f000007802 */ /* 0x000fce0000000f00 */
[----:B0123--:R-:W-:Y:S05]  /*16e0*/  CALL.REL.NOINC `($_Z21CalculatePArrayKerneliPPfS0_S0_S0_$__internal_accurate_pow) ;  /* 0x0000000800f07944 */ /* 0x00ffea0003c00000 */
[----:B------:R-:W-:Y:S05]  /*16f0*/  BSYNC.RECONVERGENT B1 ;  /* 0x0000000000017941 */ /* 0x000fea0003800200 */
.L_x_44:
        /* <DEDUP_REMOVED lines=20> */
.L_x_46:
[----:B------:R-:W-:Y:S05]  /*1840*/  BSYNC.RECONVERGENT B5 ;  /* 0x0000000000057941 */ /* 0x000fea0003800200 */
.L_x_45:
        /* <DEDUP_REMOVED lines=8> */
.L_x_41:
[----:B------:R-:W-:Y:S05]  /*18d0*/  BSYNC.RELIABLE B4 ;  /* 0x0000000000047941 */ /* 0x000fea0003800100 */
.L_x_32:
[----:B------:R-:W-:Y:S01]  /*18e0*/  MOV R16, UR10 ;  /* 0x0000000a00107c02 */ /* 0x000fe20008000f00 */
[----:B------:R-:W-:Y:S01]  /*18f0*/  IMAD.U32 R17, RZ, RZ, UR11 ;  /* 0x0000000bff117e24 */ /* 0x000fe2000f8e00ff */
[----:B------:R-:W0:Y:S04]  /*1900*/  LDS R19, [R31] ;  /* 0x000000001f137984 */ /* 0x000e280000000800 */
[----:B------:R-:W2:Y:S02]  /*1910*/  LDG.E.64 R14, desc[UR18][R16.64] ;  /* 0x00000012100e7981 */ /* 0x000ea4000c1e1b00 */
[----:B--2---:R-:W-:-:S05]  /*1920*/  IMAD.WIDE.U32 R14, R5, 0x4, R14 ;  /* 0x00000004050e7825 */ /* 0x004fca00078e000e */
[----:B0-----:R2:W-:Y:S02]  /*1930*/  ST.E desc[UR18][R14.64], R19 ;  /* 0x000000130e007985 */ /* 0x0015e4000c101912 */
.L_x_40:
[----:B------:R-:W-:Y:S05]  /*1940*/  BSYNC.RECONVERGENT B3 ;  /* 0x0000000000037941 */ /* 0x000fea0003800200 */
.L_x_31:
[----:B------:R-:W-:Y:S05]  /*1950*/  BRA `(.L_x_7) ;  /* 0x0000000000a47947 */ /* 0x000fea0003800000 */
.L_x_30:
[----:B------:R-:W-:Y:S01]  /*1960*/  BSSY.RECONVERGENT B1, `(.L_x_47) ;  /* 0x0000005000017945 */ /* 0x000fe20003800200 */
[----:B------:R-:W-:Y:S01]  /*1970*/  MOV R36, RZ ;  /* 0x000000ff00247202 */ /* 0x000fe20000000f00 */
[----:B------:R-:W-:Y:S01]  /*1980*/  IMAD.MOV.U32 R35, RZ, RZ, 0x40220000 ;  /* 0x40220000ff237424 */ /* 0x000fe200078e00ff */
[----:B------:R-:W-:-:S07]  /*1990*/  MOV R0, 0x19b0 ;  /* 0x000019b000007802 */ /* 0x000fce0000000f00 */
[----:B0-----:R-:W-:Y:S05]  /*19a0*/  CALL.REL.NOINC `($_Z21CalculatePArrayKerneliPPfS0_S0_S0_$__internal_accurate_pow) ;  /* 0x0000000800407944 */ /* 0x001fea0003c00000 */
[----:B------:R-:W-:Y:S05]  /*19b0*/  BSYNC.RECONVERGENT B1 ;  /* 0x0000000000017941 */ /* 0x000fea0003800200 */
.L_x_47:
[----:B------:R-:W-:Y:S01]  /*19c0*/  MOV R14, R16 ;  /* 0x00000010000e7202 */ /* 0x000fe20000000f00 */
[----:B------:R-:W-:-:S06]  /*19d0*/  IMAD.MOV.U32 R15, RZ, RZ, R17 ;  /* 0x000000ffff0f7224 */ /* 0x000fcc00078e0011 */
[----:B------:R-:W-:-:S14]  /*19e0*/  DSETP.GT.AND P0, PT, R14, R10, PT ;  /* 0x0000000a0e00722a */ /* 0x000fdc0003f04000 */
        /* <DEDUP_REMOVED lines=17> */
.L_x_50:
[----:B------:R-:W-:Y:S05]  /*1b00*/  BSYNC.RECONVERGENT B3 ;  /* 0x0000000000037941 */ /* 0x000fea0003800200 */
.L_x_49:
[----:B------:R-:W-:Y:S01]  /*1b10*/  MOV R16, UR4 ;  /* 0x0000000400107c02 */ /* 0x000fe20008000f00 */
[----:B------:R-:W-:-:S05]  /*1b20*/  IMAD.U32 R17, RZ, RZ, UR5 ;  /* 0x00000005ff117e24 */ /* 0x000fca000f8e00ff */
[----:B------:R-:W2:Y:S01]  /*1b30*/  LDG.E.64 R14, desc[UR18][R16.64] ;  /* 0x00000012100e7981 */ /* 0x000ea2000c1e1b00 */
[----:B------:R-:W-:-:S05]  /*1b40*/  LEA R0, R2, R33, 0x2 ;  /* 0x0000002102007211 */ /* 0x000fca00078e10ff */
[----:B------:R-:W0:Y:S02]  /*1b50*/  LDS R19, [R0] ;  /* 0x0000000000137984 */ /* 0x000e240000000800 */
[----:B0-----:R-:W-:Y:S01]  /*1b60*/  FMUL R19, R19, R18 ;  /* 0x0000001213137220 */ /* 0x001fe20000400000 */
[----:B--2---:R-:W-:-:S05]  /*1b70*/  IMAD.WIDE.U32 R14, R5, 0x4, R14 ;  /* 0x00000004050e7825 */ /* 0x004fca00078e000e */
[----:B------:R0:W-:Y:S01]  /*1b80*/  ST.E desc[UR18][R14.64], R19 ;  /* 0x000000130e007985 */ /* 0x0001e2000c101912 */
[----:B------:R-:W-:Y:S05]  /*1b90*/  BRA `(.L_x_7) ;  /* 0x0000000000147947 */ /* 0x000fea0003800000 */
.L_x_48:
[----:B------:R-:W-:Y:S01]  /*1ba0*/  IMAD.U32 R16, RZ, RZ, UR4 ;  /* 0x00000004ff107e24 */ /* 0x000fe2000f8e00ff */
[----:B------:R-:W-:-:S05]  /*1bb0*/  MOV R17, UR5 ;  /* 0x0000000500117c02 */ /* 0x000fca0008000f00 */
[----:B------:R-:W2:Y:S02]  /*1bc0*/  LDG.E.64 R14, desc[UR18][R16.64] ;  /* 0x00000012100e7981 */ /* 0x000ea4000c1e1b00 */
[----:B--2---:R-:W-:-:S05]  /*1bd0*/  IMAD.WIDE.U32 R14, R5, 0x4, R14 ;  /* 0x00000004050e7825 */ /* 0x004fca00078e000e */
[----:B------:R1:W-:Y:S02]  /*1be0*/  ST.E desc[UR18][R14.64], RZ ;  /* 0x000000ff0e007985 */ /* 0x0003e4000c101912 */
.L_x_7:
[----:B------:R-:W-:Y:S05]  /*1bf0*/  BSYNC.RECONVERGENT B0 ;  /* 0x0000000000007941 */ /* 0x000fea0003800200 */
.L_x_4:
[----:B------:R-:W-:Y:S05]  /*1c00*/  WARPSYNC.ALL ;  /* 0x0000000000007948 */ /* 0x000fea0003800000 */
[----:B------:R-:W-:Y:S05]  /*1c10*/  @P2 BRA `(.L_x_51) ;  /* 0xffffffe400ec2947 */ /* 0x000fea000383ffff */
[----:B------:R-:W-:Y:S05]  /*1c20*/  EXIT ;  /* 0x000000000000794d */ /* 0x000fea0003800000 */
        .weak           $__internal_0_$__cuda_sm3x_div_rn_noftz_f32_slowpath
        .type           $__internal_0_$__cuda_sm3x_div_rn_noftz_f32_slowpath,@function
        .size           $__internal_0_$__cuda_sm3x_div_rn_noftz_f32_slowpath,($_Z21CalculatePArrayKerneliPPfS0_S0_S0_$__internal_accurate_pow - $__internal_0_$__cuda_sm3x_div_rn_noftz_f32_slowpath)
$__internal_0_$__cuda_sm3x_div_rn_noftz_f32_slowpath:
[----:B------:R-:W-:Y:S01]  /*1c30*/  SHF.R.U32.HI R16, RZ, 0x17, R15 ;  /* 0x00000017ff107819 */ /* 0x000fe2000001160f */
[----:B------:R-:W-:Y:S01]  /*1c40*/  BSSY.RECONVERGENT B1, `(.L_x_52) ;  /* 0x0000062000017945 */ /* 0x000fe20003800200 */
[----:B------:R-:W-:Y:S02]  /*1c50*/  SHF.R.U32.HI R19, RZ, 0x17, R0 ;  /* 0x00000017ff137819 */ /* 0x000fe40000011600 */
[----:B------:R-:W-:Y:S02]  /*1c60*/  LOP3.LUT R16, R16, 0xff, RZ, 0xc0, !PT ;  /* 0x000000ff10107812 */ /* 0x000fe400078ec0ff */
[----:B------:R-:W-:-:S03]  /*1c70*/  LOP3.LUT R19, R19, 0xff, RZ, 0xc0, !PT ;  /* 0x000000ff13137812 */ /* 0x000fc600078ec0ff */
[----:B------:R-:W-:Y:S01]  /*1c80*/  VIADD R21, R16, 0xffffffff ;  /* 0xffffffff10157836 */ /* 0x000fe20000000000 */
[----:B------:R-:W-:-:S04]  /*1c90*/  IADD3 R20, PT, PT, R19, -0x1, RZ ;  /* 0xffffffff13147810 */ /* 0x000fc80007ffe0ff */
[----:B------:R-:W-:-:S04]  /*1ca0*/  ISETP.GT.U32.AND P0, PT, R21, 0xfd, PT ;  /* 0x000000fd1500780c */ /* 0x000fc80003f04070 */
[----:B------:R-:W-:-:S13]  /*1cb0*/  ISETP.GT.U32.OR P0, PT, R20, 0xfd, P0 ;  /* 0x000000fd1400780c */ /* 0x000fda0000704470 */
[----:B------:R-:W-:Y:S01]  /*1cc0*/  @!P0 IMAD.MOV.U32 R14, RZ, RZ, RZ ;  /* 0x000000ffff0e8224 */ /* 0x000fe200078e00ff */
[----:B------:R-:W-:Y:S06]  /*1cd0*/  @!P0 BRA `(.L_x_53) ;  /* 0x00000000005c8947 */ /* 0x000fec0003800000 */
[----:B------:R-:W-:Y:S02]  /*1ce0*/  FSETP.GTU.FTZ.AND P0, PT, |R0|, +INF , PT ;  /* 0x7f8000000000780b */ /* 0x000fe40003f1c200 */
[----:B------:R-:W-:-:S04]  /*1cf0*/  FSETP.GTU.FTZ.AND P1, PT, |R15|, +INF , PT ;  /* 0x7f8000000f00780b */ /* 0x000fc80003f3c200 */
[----:B------:R-:W-:-:S13]  /*1d00*/  PLOP3.LUT P0, PT, P0, P1, PT, 0xf8, 0x8f ;  /* 0x00000000008f781c */ /* 0x000fda0000703f70 */
[----:B------:R-:W-:Y:S05]  /*1d10*/  @P0 BRA `(.L_x_54) ;  /* 0x00000004004c0947 */ /* 0x000fea0003800000 */
[----:B------:R-:W-:-:S13]  /*1d20*/  LOP3.LUT P0, RZ, R15, 0x7fffffff, R0, 0xc8, !PT ;  /* 0x7fffffff0fff7812 */ /* 0x000fda000780c800 */
[----:B------:R-:W-:Y:S05]  /*1d30*/  @!P0 BRA `(.L_x_55) ;  /* 0x00000004003c8947 */ /* 0x000fea0003800000 */
[C---:B------:R-:W-:Y:S02]  /*1d40*/  FSETP.NEU.FTZ.AND P3, PT, |R0|.reuse, +INF , PT ;  /* 0x7f8000000000780b */ /* 0x040fe40003f7d200 */
[----:B------:R-:W-:Y:S02]  /*1d50*/  FSETP.NEU.FTZ.AND P1, PT, |R15|, +INF , PT ;  /* 0x7f8000000f00780b */ /* 0x000fe40003f3d200 */
[----:B------:R-:W-:-:S11]  /*1d60*/  FSETP.NEU.FTZ.AND P0, PT, |R0|, +INF , PT ;  /* 0x7f8000000000780b */ /* 0x000fd60003f1d200 */
[----:B------:R-:W-:Y:S05]  /*1d70*/  @!P1 BRA !P3, `(.L_x_55) ;  /* 0x00000004002c9947 */ /* 0x000fea0005800000 */
[----:B------:R-:W-:-:S04]  /*1d80*/  LOP3.LUT P3, RZ, R0, 0x7fffffff, RZ, 0xc0, !PT ;  /* 0x7fffffff00ff7812 */ /* 0x000fc8000786c0ff */
[----:B------:R-:W-:-:S13]  /*1d90*/  PLOP3.LUT P1, PT, P1, P3, PT, 0x2f, 0xf2 ;  /* 0x0000000000f2781c */ /* 0x000fda0000f26577 */
[----:B------:R-:W-:Y:S05]  /*1da0*/  @P1 BRA `(.L_x_56) ;  /* 0x0000000400181947 */ /* 0x000fea0003800000 */
[----:B------:R-:W-:-:S04]  /*1db0*/  LOP3.LUT P1, RZ, R15, 0x7fffffff, RZ, 0xc0, !PT ;  /* 0x7fffffff0fff7812 */ /* 0x000fc8000782c0ff */
[----:B------:R-:W-:-:S13]  /*1dc0*/  PLOP3.LUT P0, PT, P0, P1, PT, 0x2f, 0xf2 ;  /* 0x0000000000f2781c */ /* 0x000fda0000702577 */
[----:B------:R-:W-:Y:S05]  /*1dd0*/  @P0 BRA `(.L_x_57) ;  /* 0x0000000400000947 */ /* 0x000fea0003800000 */
[----:B------:R-:W-:Y:S02]  /*1de0*/  ISETP.GE.AND P0, PT, R20, RZ, PT ;  /* 0x000000ff1400720c */ /* 0x000fe40003f06270 */
[----:B------:R-:W-:-:S11]  /*1df0*/  ISETP.GE.AND P1, PT, R21, RZ, PT ;  /* 0x000000ff1500720c */ /* 0x000fd60003f26270 */
[----:B------:R-:W-:Y:S01]  /*1e00*/  @P0 MOV R14, RZ ;  /* 0x000000ff000e0202 */ /* 0x000fe20000000f00 */
[----:B------:R-:W-:Y:S02]  /*1e10*/  @!P0 IMAD.MOV.U32 R14, RZ, RZ, -0x40 ;  /* 0xffffffc0ff0e8424 */ /* 0x000fe400078e00ff */
[----:B------:R-:W-:Y:S01]  /*1e20*/  @!P0 FFMA R0, R0, 1.84467440737095516160e+19, RZ ;  /* 0x5f80000000008823 */ /* 0x000fe200000000ff */
[----:B------:R-:W-:Y:S02]  /*1e30*/  @!P1 FFMA R15, R15, 1.84467440737095516160e+19, RZ ;  /* 0x5f8000000f0f9823 */ /* 0x000fe400000000ff */
[----:B------:R-:W-:-:S07]  /*1e40*/  @!P1 IADD3 R14, PT, PT, R14, 0x40, RZ ;  /* 0x000000400e0e9810 */ /* 0x000fce0007ffe0ff */
.L_x_53:
[----:B------:R-:W-:Y:S01]  /*1e50*/  LEA R20, R16, 0xc0800000, 0x17 ;  /* 0xc080000010147811 */ /* 0x000fe200078eb8ff */
[----:B------:R-:W-:Y:S04]  /*1e60*/  BSSY.RECONVERGENT B2, `(.L_x_58) ;  /* 0x0000036000027945 */ /* 0x000fe80003800200 */
[----:B------:R-:W-:Y:S01]  /*1e70*/  IMAD.IADD R22, R15, 0x1, -R20 ;  /* 0x000000010f167824 */ /* 0x000fe200078e0a14 */
[----:B------:R-:W-:-:S03]  /*1e80*/  IADD3 R15, PT, PT, R19, -0x7f, RZ ;  /* 0xffffff81130f7810 */ /* 0x000fc60007ffe0ff */
[----:B------:R-:W0:Y:S01]  /*1e90*/  MUFU.RCP R20, R22 ;  /* 0x0000001600147308 */ /* 0x000e220000001000 */
[----:B------:R-:W-:Y:S01]  /*1ea0*/  FADD.FTZ R21, -R22, -RZ ;  /* 0x800000ff16157221 */ /* 0x000fe20000010100 */
[----:B------:R-:W-:-:S03]  /*1eb0*/  IMAD R0, R15, -0x800000, R0 ;  /* 0xff8000000f007824 */ /* 0x000fc600078e0200 */
[----:B0-----:R-:W-:-:S04]  /*1ec0*/  FFMA R19, R20, R21, 1 ;  /* 0x3f80000014137423 */ /* 0x001fc80000000015 */
[----:B------:R-:W-:-:S04]  /*1ed0*/  FFMA R19, R20, R19, R20 ;  /* 0x0000001314137223 */ /* 0x000fc80000000014 */
[----:B------:R-:W-:-:S04]  /*1ee0*/  FFMA R20, R0, R19, RZ ;  /* 0x0000001300147223 */ /* 0x000fc800000000ff */
[----:B------:R-:W-:-:S04]  /*1ef0*/  FFMA R23, R21, R20, R0 ;  /* 0x0000001415177223 */ /* 0x000fc80000000000 */
[----:B------:R-:W-:Y:S01]  /*1f00*/  FFMA R20, R19, R23, R20 ;  /* 0x0000001713147223 */ /* 0x000fe20000000014 */
[----:B------:R-:W-:-:S03]  /*1f10*/  IADD3 R23, PT, PT, R15, 0x7f, -R16 ;  /* 0x0000007f0f177810 */ /* 0x000fc60007ffe810 */
[----:B------:R-:W-:Y:S02]  /*1f20*/  FFMA R21, R21, R20, R0 ;  /* 0x0000001415157223 */ /* 0x000fe40000000000 */
[----:B------:R-:W-:Y:S02]  /*1f30*/  IMAD.IADD R23, R23, 0x1, R14 ;  /* 0x0000000117177824 */ /* 0x000fe400078e020e */
[----:B------:R-:W-:-:S05]  /*1f40*/  FFMA R0, R19, R21, R20 ;  /* 0x0000001513007223 */ /* 0x000fca0000000014 */
[----:B------:R-:W-:-:S04]  /*1f50*/  SHF.R.U32.HI R15, RZ, 0x17, R0 ;  /* 0x00000017ff0f7819 */ /* 0x000fc80000011600 */
[----:B------:R-:W-:-:S04]  /*1f60*/  LOP3.LUT R15, R15, 0xff, RZ, 0xc0, !PT ;  /* 0x000000ff0f0f7812 */ /* 0x000fc800078ec0ff */
[----:B------:R-:W-:-:S05]  /*1f70*/  IADD3 R15, PT, PT, R15, R23, RZ ;  /* 0x000000170f0f7210 */ /* 0x000fca0007ffe0ff */
[----:B------:R-:W-:-:S05]  /*1f80*/  VIADD R14, R15, 0xffffffff ;  /* 0xffffffff0f0e7836 */ /* 0x000fca0000000000 */
[----:B------:R-:W-:-:S13]  /*1f90*/  ISETP.GE.U32.AND P0, PT, R14, 0xfe, PT ;  /* 0x000000fe0e00780c */ /* 0x000fda0003f06070 */
[----:B------:R-:W-:Y:S05]  /*1fa0*/  @!P0 BRA `(.L_x_59) ;  /* 0x0000000000808947 */ /* 0x000fea0003800000 */
[----:B------:R-:W-:-:S13]  /*1fb0*/  ISETP.GT.AND P0, PT, R15, 0xfe, PT ;  /* 0x000000fe0f00780c */ /* 0x000fda0003f04270 */
[----:B------:R-:W-:Y:S05]  /*1fc0*/  @P0 BRA `(.L_x_60) ;  /* 0x00000000006c0947 */ /* 0x000fea0003800000 */
[----:B------:R-:W-:-:S13]  /*1fd0*/  ISETP.GE.AND P0, PT, R15, 0x1, PT ;  /* 0x000000010f00780c */ /* 0x000fda0003f06270 */
[----:B------:R-:W-:Y:S05]  /*1fe0*/  @P0 BRA `(.L_x_61) ;  /* 0x0000000000740947 */ /* 0x000fea0003800000 */
[----:B------:R-:W-:Y:S02]  /*1ff0*/  ISETP.GE.AND P0, PT, R15, -0x18, PT ;  /* 0xffffffe80f00780c */ /* 0x000fe40003f06270 */
[----:B------:R-:W-:-:S11]  /*2000*/  LOP3.LUT R0, R0, 0x80000000, RZ, 0xc0, !PT ;  /* 0x8000000000007812 */ /* 0x000fd600078ec0ff */
[----:B------:R-:W-:Y:S05]  /*2010*/  @!P0 BRA `(.L_x_61) ;  /* 0x0000000000688947 */ /* 0x000fea0003800000 */
[-CC-:B------:R-:W-:Y:S01]  /*2020*/  FFMA.RZ R14, R19, R21.reuse, R20.reuse ;  /* 0x00000015130e7223 */ /* 0x180fe2000000c014 */
[C---:B------:R-:W-:Y:S02]  /*2030*/  ISETP.NE.AND P3, PT, R15.reuse, RZ, PT ;  /* 0x000000ff0f00720c */ /* 0x040fe40003f65270 */
[----:B------:R-:W-:Y:S02]  /*2040*/  ISETP.NE.AND P1, PT, R15, RZ, PT ;  /* 0x000000ff0f00720c */ /* 0x000fe40003f25270 */
[----:B------:R-:W-:Y:S01]  /*2050*/  LOP3.LUT R16, R14, 0x7fffff, RZ, 0xc0, !PT ;  /* 0x007fffff0e107812 */ /* 0x000fe200078ec0ff */
[CCC-:B------:R-:W-:Y:S01]  /*2060*/  FFMA.RP R14, R19.reuse, R21.reuse, R20.reuse ;  /* 0x00000015130e7223 */ /* 0x1c0fe20000008014 */
[----:B------:R-:W-:Y:S01]  /*2070*/  FFMA.RM R19, R19, R21, R20 ;  /* 0x0000001513137223 */ /* 0x000fe20000004014 */
[----:B------:R-:W-:Y:S01]  /*2080*/  IADD3 R21, PT, PT, R15, 0x20, RZ ;  /* 0x000000200f157810 */ /* 0x000fe20007ffe0ff */
[----:B------:R-:W-:Y:S01]  /*2090*/  IMAD.MOV R15, RZ, RZ, -R15 ;  /* 0x000000ffff0f7224 */ /* 0x000fe200078e0a0f */
[----:B------:R-:W-:-:S02]  /*20a0*/  LOP3.LUT R16, R16, 0x800000, RZ, 0xfc, !PT ;  /* 0x0080000010107812 */ /* 0x000fc400078efcff */
[----:B------:R-:W-:Y:S02]  /*20b0*/  FSETP.NEU.FTZ.AND P0, PT, R14, R19, PT ;  /* 0x000000130e00720b */ /* 0x000fe40003f1d000 */
[----:B------:R-:W-:Y:S02]  /*20c0*/  SHF.L.U32 R21, R16, R21, RZ ;  /* 0x0000001510157219 */ /* 0x000fe400000006ff */
[----:B------:R-:W-:Y:S02]  /*20d0*/  SEL R15, R15, RZ, P3 ;  /* 0x000000ff0f0f7207 */ /* 0x000fe40001800000 */
[----:B------:R-:W-:Y:S02]  /*20e0*/  ISETP.NE.AND P1, PT, R21, RZ, P1 ;  /* 0x000000ff1500720c */ /* 0x000fe40000f25270 */
[----:B------:R-:W-:Y:S02]  /*20f0*/  SHF.R.U32.HI R15, RZ, R15, R16 ;  /* 0x0000000fff0f7219 */ /* 0x000fe40000011610 */
[----:B------:R-:W-:-:S02]  /*2100*/  PLOP3.LUT P0, PT, P0, P1, PT, 0xf8, 0x8f ;  /* 0x00000000008f781c */ /* 0x000fc40000703f70 */
[----:B------:R-:W-:Y:S02]  /*2110*/  SHF.R.U32.HI R19, RZ, 0x1, R15 ;  /* 0x00000001ff137819 */ /* 0x000fe4000001160f */
[----:B------:R-:W-:-:S04]  /*2120*/  SEL R14, RZ, 0x1, !P0 ;  /* 0x00000001ff0e7807 */ /* 0x000fc80004000000 */
[----:B------:R-:W-:-:S04]  /*2130*/  LOP3.LUT R14, R14, 0x1, R19, 0xf8, !PT ;  /* 0x000000010e0e7812 */ /* 0x000fc800078ef813 */
[----:B------:R-:W-:-:S04]  /*2140*/  LOP3.LUT R14, R14, R15, RZ, 0xc0, !PT ;  /* 0x0000000f0e0e7212 */ /* 0x000fc800078ec0ff */
[----:B------:R-:W-:-:S04]  /*2150*/  IADD3 R19, PT, PT, R19, R14, RZ ;  /* 0x0000000e13137210 */ /* 0x000fc80007ffe0ff */
[----:B------:R-:W-:Y:S01]  /*2160*/  LOP3.LUT R0, R19, R0, RZ, 0xfc, !PT ;  /* 0x0000000013007212 */ /* 0x000fe200078efcff */
[----:B------:R-:W-:Y:S06]  /*2170*/  BRA `(.L_x_61) ;  /* 0x0000000000107947 */ /* 0x000fec0003800000 */
.L_x_60:
[----:B------:R-:W-:-:S04]  /*2180*/  LOP3.LUT R0, R0, 0x80000000, RZ, 0xc0, !PT ;  /* 0x8000000000007812 */ /* 0x000fc800078ec0ff */
[----:B------:R-:W-:Y:S01]  /*2190*/  LOP3.LUT R0, R0, 0x7f800000, RZ, 0xfc, !PT ;  /* 0x7f80000000007812 */ /* 0x000fe200078efcff */
[----:B------:R-:W-:Y:S06]  /*21a0*/  BRA `(.L_x_61) ;  /* 0x0000000000047947 */ /* 0x000fec0003800000 */
.L_x_59:
[----:B------:R-:W-:-:S07]  /*21b0*/  IMAD R0, R23, 0x800000, R0 ;  /* 0x0080000017007824 */ /* 0x000fce00078e0200 */
.L_x_61:
[----:B------:R-:W-:Y:S05]  /*21c0*/  BSYNC.RECONVERGENT B2 ;  /* 0x0000000000027941 */ /* 0x000fea0003800200 */
.L_x_58:
[----:B------:R-:W-:Y:S05]  /*21d0*/  BRA `(.L_x_62) ;  /* 0x0000000000207947 */ /* 0x000fea0003800000 */
.L_x_57:
[----:B------:R-:W-:-:S04]  /*21e0*/  LOP3.LUT R0, R15, 0x80000000, R0, 0x48, !PT ;  /* 0x800000000f007812 */ /* 0x000fc800078e4800 */
[----:B------:R-:W-:Y:S01]  /*21f0*/  LOP3.LUT R0, R0, 0x7f800000, RZ, 0xfc, !PT ;  /* 0x7f80000000007812 */ /* 0x000fe200078efcff */
[----:B------:R-:W-:Y:S06]  /*2200*/  BRA `(.L_x_62) ;  /* 0x0000000000147947 */ /* 0x000fec0003800000 */
.L_x_56:
[----:B------:R-:W-:Y:S01]  /*2210*/  LOP3.LUT R0, R15, 0x80000000, R0, 0x48, !PT ;  /* 0x800000000f007812 */ /* 0x000fe200078e4800 */
[----:B------:R-:W-:Y:S06]  /*2220*/  BRA `(.L_x_62) ;  /* 0x00000000000c7947 */ /* 0x000fec0003800000 */
.L_x_55:
[----:B------:R-:W0:Y:S01]  /*2230*/  MUFU.RSQ R0, -QNAN ;  /* 0xffc0000000007908 */ /* 0x000e220000001400 */
[----:B------:R-:W-:Y:S05]  /*2240*/  BRA `(.L_x_62) ;  /* 0x0000000000047947 */ /* 0x000fea0003800000 */
.L_x_54:
[----:B------:R-:W-:-:S07]  /*2250*/  FADD.FTZ R0, R0, R15 ;  /* 0x0000000f00007221 */ /* 0x000fce0000010000 */
.L_x_62:
[----:B------:R-:W-:Y:S05]  /*2260*/  BSYNC.RECONVERGENT B1 ;  /* 0x0000000000017941 */ /* 0x000fea0003800200 */
.L_x_52:
[----:B------:R-:W-:Y:S02]  /*2270*/  HFMA2 R15, -RZ, RZ, 0, 0 ;  /* 0x00000000ff0f7431 */ /* 0x000fe400000001ff */
[----:B------:R-:W-:Y:S01]  /*2280*/  IMAD.MOV.U32 R14, RZ, RZ, R17 ;  /* 0x000000ffff0e7224 */ /* 0x000fe200078e0011 */
[----:B0-----:R-:W-:-:S03]  /*2290*/  MOV R19, R0 ;  /* 0x0000000000137202 */ /* 0x001fc60000000f00 */
[----:B------:R-:W-:Y:S05]  /*22a0*/  RET.REL.NODEC R14 `(_Z21CalculatePArrayKerneliPPfS0_S0_S0_) ;  /* 0xffffffdc0e547950 */ /* 0x000fea0003c3ffff */
        .type           $_Z21CalculatePArrayKerneliPPfS0_S0_S0_$__internal_accurate_pow,@function
        .size           $_Z21CalculatePArrayKerneliPPfS0_S0_S0_$__internal_accurate_pow,(.L_x_66 - $_Z21CalculatePArrayKerneliPPfS0_S0_S0_$__internal_accurate_pow)
$_Z21CalculatePArrayKerneliPPfS0_S0_S0_$__internal_accurate_pow:
[----:B------:R-:W0:Y:S01]  /*22b0*/  MUFU.RCP64H R21, 2 ;  /* 0x4000000000157908 */ /* 0x000e220000001800 */
[----:B------:R-:W-:Y:S01]  /*22c0*/  IMAD.MOV.U32 R14, RZ, RZ, 0x0 ;  /* 0x00000000ff0e7424 */ /* 0x000fe200078e00ff */
[----:B------:R-:W-:Y:S01]  /*22d0*/  MOV R15, 0x40000000 ;  /* 0x40000000000f7802 */ /* 0x000fe20000000f00 */
[----:B------:R-:W-:Y:S01]  /*22e0*/  IMAD.MOV.U32 R20, RZ, RZ, RZ ;  /* 0x000000ffff147224 */ /* 0x000fe200078e00ff */
[----:B------:R-:W-:Y:S01]  /*22f0*/  MOV R16, 0x41ad3b5a ;  /* 0x41ad3b5a00107802 */ /* 0x000fe20000000f00 */
[----:B------:R-:W-:Y:S01]  /*2300*/  IMAD.MOV.U32 R17, RZ, RZ, 0x3ed0f5d2 ;  /* 0x3ed0f5d2ff117424 */ /* 0x000fe200078e00ff */
[----:B------:R-:W-:Y:S01]  /*2310*/  UMOV UR12, 0x7d2cafe2 ;  /* 0x7d2cafe2000c7882 */ /* 0x000fe20000000000 */
[----:B------:R-:W-:Y:S02]  /*2320*/  UMOV UR13, 0x3eb0f5ff ;  /* 0x3eb0f5ff000d7882 */ /* 0x000fe40000000000 */
[----:B0-----:R-:W-:-:S08]  /*2330*/  DFMA R14, R20, -R14, 1 ;  /* 0x3ff00000140e742b */ /* 0x001fd0000000080e */
[----:B------:R-:W-:-:S08]  /*2340*/  DFMA R14, R14, R14, R14 ;  /* 0x0000000e0e0e722b */ /* 0x000fd0000000000e */
[----:B------:R-:W-:-:S08]  /*2350*/  DFMA R20, R20, R14, R20 ;  /* 0x0000000e1414722b */ /* 0x000fd00000000014 */
[----:B------:R-:W-:-:S08]  /*2360*/  DMUL R14, RZ, R20 ;  /* 0x00000014ff0e7228 */ /* 0x000fd00000000000 */
[----:B------:R-:W-:-:S08]  /*2370*/  DFMA R14, RZ, R20, R14 ;  /* 0x00000014ff0e722b */ /* 0x000fd0000000000e */
[----:B------:R-:W-:Y:S02]  /*2380*/  DMUL R26, R14, R14 ;  /* 0x0000000e0e1a7228 */ /* 0x000fe40000000000 */
[----:B------:R-:W-:-:S06]  /*2390*/  DADD R18, RZ, -R14 ;  /* 0x00000000ff127229 */ /* 0x000fcc000000080e */
[----:B------:R-:W-:Y:S01]  /*23a0*/  DFMA R16, R26, UR12, R16 ;  /* 0x0000000c1a107c2b */ /* 0x000fe20008000010 */
[----:B------:R-:W-:Y:S01]  /*23b0*/  UMOV UR12, 0x75488a3f ;  /* 0x75488a3f000c7882 */ /* 0x000fe20000000000 */
[----:B------:R-:W-:Y:S01]  /*23c0*/  UMOV UR13, 0x3ef3b20a ;  /* 0x3ef3b20a000d7882 */ /* 0x000fe20000000000 */
[----:B------:R-:W-:-:S05]  /*23d0*/  DADD R18, R18, R18 ;  /* 0x0000000012127229 */ /* 0x000fca0000000012 */
[----:B------:R-:W-:Y:S01]  /*23e0*/  DFMA R24, R26, R16, UR12 ;  /* 0x0000000c1a187e2b */ /* 0x000fe20008000010 */
[----:B------:R-:W-:Y:S01]  /*23f0*/  UMOV UR12, 0xe4faecd5 ;  /* 0xe4faecd5000c7882 */ /* 0x000fe20000000000 */
[----:B------:R-:W-:Y:S01]  /*2400*/  UMOV UR13, 0x3f1745cd ;  /* 0x3f1745cd000d7882 */ /* 0x000fe20000000000 */
[----:B------:R-:W-:-:S05]  /*2410*/  DFMA R18, RZ, -R14, R18 ;  /* 0x8000000eff12722b */ /* 0x000fca0000000012 */
[----:B------:R-:W-:Y:S01]  /*2420*/  DFMA R24, R26, R24, UR12 ;  /* 0x0000000c1a187e2b */ /* 0x000fe20008000018 */
[----:B------:R-:W-:Y:S01]  /*2430*/  UMOV UR12, 0x258a578b ;  /* 0x258a578b000c7882 */ /* 0x000fe20000000000 */
[----:B------:R-:W-:Y:S01]  /*2440*/  UMOV UR13, 0x3f3c71c7 ;  /* 0x3f3c71c7000d7882 */ /* 0x000fe20000000000 */
[----:B------:R-:W-:Y:S02]  /*2450*/  DMUL R18, R20, R18 ;  /* 0x0000001214127228 */ /* 0x000fe40000000000 */
[----:B------:R-:W-:-:S03]  /*2460*/  DMUL R20, R14, R14 ;  /* 0x0000000e0e147228 */ /* 0x000fc60000000000 */
[----:B------:R-:W-:Y:S01]  /*2470*/  DFMA R24, R26, R24, UR12 ;  /* 0x0000000c1a187e2b */ /* 0x000fe20008000018 */
[----:B------:R-:W-:Y:S01]  /*2480*/  UMOV UR12, 0x9242b910 ;  /* 0x9242b910000c7882 */ /* 0x000fe20000000000 */
[----:B------:R-:W-:-:S06]  /*2490*/  UMOV UR13, 0x3f624924 ;  /* 0x3f624924000d7882 */ /* 0x000fcc0000000000 */
[----:B------:R-:W-:Y:S01]  /*24a0*/  DFMA R24, R26, R24, UR12 ;  /* 0x0000000c1a187e2b */ /* 0x000fe20008000018 */
[----:B------:R-:W-:Y:S01]  /*24b0*/  UMOV UR12, 0x99999dfb ;  /* 0x99999dfb000c7882 */ /* 0x000fe20000000000 */
[----:B------:R-:W-:-:S06]  /*24c0*/  UMOV UR13, 0x3f899999 ;  /* 0x3f899999000d7882 */ /* 0x000fcc0000000000 */
[----:B------:R-:W-:Y:S01]  /*24d0*/  DFMA R24, R26, R24, UR12 ;  /* 0x0000000c1a187e2b */ /* 0x000fe20008000018 */
[----:B------:R-:W-:Y:S01]  /*24e0*/  UMOV UR12, 0x55555555 ;  /* 0x55555555000c7882 */ /* 0x000fe20000000000 */
[----:B------:R-:W-:-:S06]  /*24f0*/  UMOV UR13, 0x3fb55555 ;  /* 0x3fb55555000d7882 */ /* 0x000fcc0000000000 */
[----:B------:R-:W-:-:S08]  /*2500*/  DFMA R16, R26, R24, UR12 ;  /* 0x0000000c1a107e2b */ /* 0x000fd00008000018 */
[----:B------:R-:W-:Y:S01]  /*2510*/  DADD R22, -R16, UR12 ;  /* 0x0000000c10167e29 */ /* 0x000fe20008000100 */
[----:B------:R-:W-:Y:S01]  /*2520*/  UMOV UR12, 0xb9e7b0 ;  /* 0x00b9e7b0000c7882 */ /* 0x000fe20000000000 */
[----:B------:R-:W-:-:S06]  /*2530*/  UMOV UR13, 0x3c46a4cb ;  /* 0x3c46a4cb000d7882 */ /* 0x000fcc0000000000 */
[----:B------:R-:W-:Y:S02]  /*2540*/  DFMA R22, R26, R24, R22 ;  /* 0x000000181a16722b */ /* 0x000fe40000000016 */
[----:B------:R-:W-:Y:S01]  /*2550*/  DFMA R26, R14, R14, -R20 ;  /* 0x0000000e0e1a722b */ /* 0x000fe20000000814 */
[----:B------:R-:W-:Y:S01]  /*2560*/  IADD3 R25, PT, PT, R19, 0x100000, RZ ;  /* 0x0010000013197810 */ /* 0x000fe20007ffe0ff */
[----:B------:R-:W-:-:S04]  /*2570*/  IMAD.MOV.U32 R24, RZ, RZ, R18 ;  /* 0x000000ffff187224 */ /* 0x000fc800078e0012 */
[----:B------:R-:W-:Y:S01]  /*2580*/  DADD R22, R22, -UR12 ;  /* 0x8000000c16167e29 */ /* 0x000fe20008000000 */
[----:B------:R-:W-:Y:S01]  /*2590*/  UMOV UR12, 0x0 ;  /* 0x00000000000c7882 */ /* 0x000fe20000000000 */
[C---:B------:R-:W-:Y:S01]  /*25a0*/  DFMA R24, R14.reuse, R24, R26 ;  /* 0x000000180e18722b */ /* 0x040fe2000000001a */
[----:B------:R-:W-:Y:S01]  /*25b0*/  UMOV UR13, 0x3ff00000 ;  /* 0x3ff00000000d7882 */ /* 0x000fe20000000000 */
[----:B------:R-:W-:-:S08]  /*25c0*/  DMUL R26, R14, R20 ;  /* 0x000000140e1a7228 */ /* 0x000fd00000000000 */
[----:B------:R-:W-:-:S08]  /*25d0*/  DFMA R28, R14, R20, -R26 ;  /* 0x000000140e1c722b */ /* 0x000fd0000000081a */
[----:B------:R-:W-:Y:S02]  /*25e0*/  DFMA R28, R18, R20, R28 ;  /* 0x00000014121c722b */ /* 0x000fe4000000001c */
[----:B------:R-:W-:-:S06]  /*25f0*/  DADD R20, R16, R22 ;  /* 0x0000000010147229 */ /* 0x000fcc0000000016 */
[----:B------:R-:W-:Y:S02]  /*2600*/  DFMA R24, R14, R24, R28 ;  /* 0x000000180e18722b */ /* 0x000fe4000000001c */
[----:B------:R-:W-:-:S08]  /*2610*/  DADD R28, R16, -R20 ;  /* 0x00000000101c7229 */ /* 0x000fd00000000814 */
[----:B------:R-:W-:Y:S02]  /*2620*/  DADD R28, R22, R28 ;  /* 0x00000000161c7229 */ /* 0x000fe4000000001c */
[----:B------:R-:W-:-:S08]  /*2630*/  DMUL R22, R20, R26 ;  /* 0x0000001a14167228 */ /* 0x000fd00000000000 */
[----:B------:R-:W-:-:S08]  /*2640*/  DFMA R16, R20, R26, -R22 ;  /* 0x0000001a1410722b */ /* 0x000fd00000000816 */
[----:B------:R-:W-:-:S08]  /*2650*/  DFMA R16, R20, R24, R16 ;  /* 0x000000181410722b */ /* 0x000fd00000000010 */
[----:B------:R-:W-:-:S08]  /*2660*/  DFMA R28, R28, R26, R16 ;  /* 0x0000001a1c1c722b */ /* 0x000fd00000000010 */
[----:B------:R-:W-:-:S08]  /*2670*/  DADD R20, R22, R28 ;  /* 0x0000000016147229 */ /* 0x000fd0000000001c */
[--C-:B------:R-:W-:Y:S02]  /*2680*/  DADD R16, R14, R20.reuse ;  /* 0x000000000e107229 */ /* 0x100fe40000000014 */
[----:B------:R-:W-:-:S06]  /*2690*/  DADD R22, R22, -R20 ;  /* 0x0000000016167229 */ /* 0x000fcc0000000814 */
[----:B------:R-:W-:Y:S02]  /*26a0*/  DADD R14, R14, -R16 ;  /* 0x000000000e0e7229 */ /* 0x000fe40000000810 */
[----:B------:R-:W-:-:S06]  /*26b0*/  DADD R22, R28, R22 ;  /* 0x000000001c167229 */ /* 0x000fcc0000000016 */
[----:B------:R-:W-:-:S08]  /*26c0*/  DADD R14, R20, R14 ;  /* 0x00000000140e7229 */ /* 0x000fd0000000000e */
[----:B------:R-:W-:Y:S01]  /*26d0*/  DADD R22, R22, R14 ;  /* 0x0000000016167229 */ /* 0x000fe2000000000e */
[----:B------:R-:W-:Y:S01]  /*26e0*/  MOV R14, 0xfefa39ef ;  /* 0xfefa39ef000e7802 */ /* 0x000fe20000000f00 */
[----:B------:R-:W-:-:S06]  /*26f0*/  IMAD.MOV.U32 R15, RZ, RZ, 0x3fe62e42 ;  /* 0x3fe62e42ff0f7424 */ /* 0x000fcc00078e00ff */
[----:B------:R-:W-:Y:S01]  /*2700*/  DADD R22, R18, R22 ;  /* 0x0000000012167229 */ /* 0x000fe20000000016 */
[----:B------:R-:W-:Y:S01]  /*2710*/  MOV R18, 0xfefa39ef ;  /* 0xfefa39ef00127802 */ /* 0x000fe20000000f00 */
[----:B------:R-:W-:-:S06]  /*2720*/  IMAD.MOV.U32 R19, RZ, RZ, 0x3fe62e42 ;  /* 0x3fe62e42ff137424 */ /* 0x000fcc00078e00ff */
[----:B------:R-:W-:-:S08]  /*2730*/  DADD R20, R16, R22 ;  /* 0x0000000010147229 */ /* 0x000fd00000000016 */
[--C-:B------:R-:W-:Y:S02]  /*2740*/  DFMA R18, R18, UR12, R20.reuse ;  /* 0x0000000c12127c2b */ /* 0x100fe40008000014 */
[----:B------:R-:W-:-:S06]  /*2750*/  DADD R24, R16, -R20 ;  /* 0x0000000010187229 */ /* 0x000fcc0000000814 */
[----:B------:R-:W-:Y:S02]  /*2760*/  DFMA R16, -R14, 1, R18 ;  /* 0x3ff000000e10782b */ /* 0x000fe40000000112 */
[----:B------:R-:W-:Y:S01]  /*2770*/  DADD R24, R22, R24 ;  /* 0x0000000016187229 */ /* 0x000fe20000000018 */
[----:B------:R-:W-:-:S05]  /*2780*/  LOP3.LUT R22, R35, 0xff0fffff, RZ, 0xc0, !PT ;  /* 0xff0fffff23167812 */ /* 0x000fca00078ec0ff */
[----:B------:R-:W-:Y:S01]  /*2790*/  DADD R16, -R20, R16 ;  /* 0x0000000014107229 */ /* 0x000fe20000000110 */
[----:B------:R-:W-:Y:S01]  /*27a0*/  MOV R20, 0x3b39803f ;  /* 0x3b39803f00147802 */ /* 0x000fe20000000f00 */
[----:B------:R-:W-:-:S06]  /*27b0*/  IMAD.MOV.U32 R21, RZ, RZ, 0x3c7abc9e ;  /* 0x3c7abc9eff157424 */ /* 0x000fcc00078e00ff */
[----:B------:R-:W-:Y:S01]  /*27c0*/  DADD R24, R24, -R16 ;  /* 0x0000000018187229 */ /* 0x000fe20000000810 */
[----:B------:R-:W-:-:S04]  /*27d0*/  SHF.L.U32 R16, R35, 0x1, RZ ;  /* 0x0000000123107819 */ /* 0x000fc800000006ff */
[----:B------:R-:W-:-:S03]  /*27e0*/  ISETP.GT.U32.AND P0, PT, R16, -0x2000001, PT ;  /* 0xfdffffff1000780c */ /* 0x000fc60003f04070 */
[----:B------:R-:W-:Y:S01]  /*27f0*/  DFMA R20, R20, UR12, R24 ;  /* 0x0000000c14147c2b */ /* 0x000fe20008000018 */
[----:B------:R-:W-:Y:S01]  /*2800*/  UMOV UR12, 0x3b39803f ;  /* 0x3b39803f000c7882 */ /* 0x000fe20000000000 */
[----:B------:R-:W-:Y:S01]  /*2810*/  SEL R37, R22, R35, P0 ;  /* 0x0000002316257207 */ /* 0x000fe20000000000 */
[----:B------:R-:W-:-:S05]  /*2820*/  UMOV UR13, 0x3c7abc9e ;  /* 0x3c7abc9e000d7882 */ /* 0x000fca0000000000 */
[----:B------:R-:W-:-:S08]  /*2830*/  DADD R16, R18, R20 ;  /* 0x0000000012107229 */ /* 0x000fd00000000014 */
[----:B------:R-:W-:Y:S02]  /*2840*/  DADD R18, R18, -R16 ;  /* 0x0000000012127229 */ /* 0x000fe40000000810 */
[----:B------:R-:W-:-:S06]  /*2850*/  DMUL R22, R16, R36 ;  /* 0x0000002410167228 */ /* 0x000fcc0000000000 */
[----:B------:R-:W-:Y:S02]  /*2860*/  DADD R18, R20, R18 ;  /* 0x0000000014127229 */ /* 0x000fe40000000012 */
[----:B------:R-:W-:-:S08]  /*2870*/  DFMA R16, R16, R36, -R22 ;  /* 0x000000241010722b */ /* 0x000fd00000000816 */
[----:B------:R-:W-:Y:S01]  /*2880*/  DFMA R36, R18, R36, R16 ;  /* 0x000000241224722b */ /* 0x000fe20000000010 */
[----:B------:R-:W-:Y:S01]  /*2890*/  IMAD.MOV.U32 R16, RZ, RZ, 0x652b82fe ;  /* 0x652b82feff107424 */ /* 0x000fe200078e00ff */
[----:B------:R-:W-:-:S06]  /*28a0*/  MOV R17, 0x3ff71547 ;  /* 0x3ff7154700117802 */ /* 0x000fcc0000000f00 */
[----:B------:R-:W-:-:S08]  /*28b0*/  DADD R18, R22, R36 ;  /* 0x0000000016127229 */ /* 0x000fd00000000024 */
[----:B------:R-:W-:Y:S02]  /*28c0*/  DFMA R16, R18, R16, 6.75539944105574400000e+15 ;  /* 0x433800001210742b */ /* 0x000fe40000000010 */
[----:B------:R-:W-:Y:S01]  /*28d0*/  FSETP.GEU.AND P0, PT, |R19|, 4.1917929649353027344, PT ;  /* 0x4086232b1300780b */ /* 0x000fe20003f0e200 */
[----:B------:R-:W-:-:S05]  /*28e0*/  DADD R22, R22, -R18 ;  /* 0x0000000016167229 */ /* 0x000fca0000000812 */
[----:B------:R-:W-:-:S03]  /*28f0*/  DADD R20, R16, -6.75539944105574400000e+15 ;  /* 0xc338000010147429 */ /* 0x000fc60000000000 */
[----:B------:R-:W-:-:S05]  /*2900*/  DADD R36, R36, R22 ;  /* 0x0000000024247229 */ /* 0x000fca0000000016 */
[----:B------:R-:W-:-:S08]  /*2910*/  DFMA R14, R20, -R14, R18 ;  /* 0x8000000e140e722b */ /* 0x000fd00000000012 */
[----:B------:R-:W-:Y:S01]  /*2920*/  DFMA R20, R20, -UR12, R14 ;  /* 0x8000000c14147c2b */ /* 0x000fe2000800000e */
[----:B------:R-:W-:Y:S01]  /*2930*/  UMOV UR12, 0x69ce2bdf ;  /* 0x69ce2bdf000c7882 */ /* 0x000fe20000000000 */
[----:B------:R-:W-:Y:S01]  /*2940*/  IMAD.MOV.U32 R14, RZ, RZ, -0x35dec16 ;  /* 0xfca213eaff0e7424 */ /* 0x000fe200078e00ff */
[----:B------:R-:W-:Y:S01]  /*2950*/  MOV R15, 0x3e928af3 ;  /* 0x3e928af3000f7802 */ /* 0x000fe20000000f00 */
[----:B------:R-:W-:-:S05]  /*2960*/  UMOV UR13, 0x3e5ade15 ;  /* 0x3e5ade15000d7882 */ /* 0x000fca0000000000 */
[----:B------:R-:W-:Y:S01]  /*2970*/  DFMA R14, R20, UR12, R14 ;  /* 0x0000000c140e7c2b */ /* 0x000fe2000800000e */
        /* <DEDUP_REMOVED lines=24> */
[----:B------:R-:W-:-:S08]  /*2b00*/  DFMA R14, R20, R14, 1 ;  /* 0x3ff00000140e742b */ /* 0x000fd0000000000e */
[----:B------:R-:W-:-:S10]  /*2b10*/  DFMA R14, R20, R14, 1 ;  /* 0x3ff00000140e742b */ /* 0x000fd4000000000e */
[----:B------:R-:W-:Y:S01]  /*2b20*/  IMAD R21, R16, 0x100000, R15 ;  /* 0x0010000010157824 */ /* 0x000fe200078e020f */
[----:B------:R-:W-:Y:S01]  /*2b30*/  MOV R20, R14 ;  /* 0x0000000e00147202 */ /* 0x000fe20000000f00 */
[----:B------:R-:W-:Y:S06]  /*2b40*/  @!P0 BRA `(.L_x_63) ;  /* 0x0000000000348947 */ /* 0x000fec0003800000 */
[----:B------:R-:W-:Y:S01]  /*2b50*/  FSETP.GEU.AND P1, PT, |R19|, 4.2275390625, PT ;  /* 0x408748001300780b */ /* 0x000fe20003f2e200 */
[C---:B------:R-:W-:Y:S02]  /*2b60*/  DADD R20, R18.reuse, +INF ;  /* 0x7ff0000012147429 */ /* 0x040fe40000000000 */
[----:B------:R-:W-:-:S08]  /*2b70*/  DSETP.GEU.AND P0, PT, R18, RZ, PT ;  /* 0x000000ff1200722a */ /* 0x000fd00003f0e000 */
[----:B------:R-:W-:Y:S02]  /*2b80*/  FSEL R20, R20, RZ, P0 ;  /* 0x000000ff14147208 */ /* 0x000fe40000000000 */
[----:B------:R-:W-:Y:S02]  /*2b90*/  @!P1 LEA.HI R17, R16, R16, RZ, 0x1 ;  /* 0x0000001010119211 */ /* 0x000fe400078f08ff */
[----:B------:R-:W-:Y:S02]  /*2ba0*/  FSEL R21, R21, RZ, P0 ;  /* 0x000000ff15157208 */ /* 0x000fe40000000000 */
[----:B------:R-:W-:-:S05]  /*2bb0*/  @!P1 SHF.R.S32.HI R17, RZ, 0x1, R17 ;  /* 0x00000001ff119819 */ /* 0x000fca0000011411 */
[----:B------:R-:W-:Y:S01]  /*2bc0*/  @!P1 IMAD.IADD R16, R16, 0x1, -R17 ;  /* 0x0000000110109824 */ /* 0x000fe200078e0a11 */
[----:B------:R-:W-:-:S04]  /*2bd0*/  @!P1 LEA R17, R17, R15, 0x14 ;  /* 0x0000000f11119211 */ /* 0x000fc800078ea0ff */
[----:B------:R-:W-:Y:S01]  /*2be0*/  @!P1 LEA R15, R16, 0x3ff00000, 0x14 ;  /* 0x3ff00000100f9811 */ /* 0x000fe200078ea0ff */
[----:B------:R-:W-:Y:S01]  /*2bf0*/  @!P1 IMAD.MOV.U32 R16, RZ, RZ, R14 ;  /* 0x000000ffff109224 */ /* 0x000fe200078e000e */
[----:B------:R-:W-:-:S06]  /*2c00*/  @!P1 MOV R14, RZ ;  /* 0x000000ff000e9202 */ /* 0x000fcc0000000f00 */
[----:B------:R-:W-:-:S11]  /*2c10*/  @!P1 DMUL R20, R16, R14 ;  /* 0x0000000e10149228 */ /* 0x000fd60000000000 */
.L_x_63:
[----:B------:R-:W-:Y:S01]  /*2c20*/  DFMA R36, R36, R20, R20 ;  /* 0x000000142424722b */ /* 0x000fe20000000014 */
[----:B------:R-:W-:Y:S01]  /*2c30*/  IMAD.MOV.U32 R14, RZ, RZ, R0 ;  /* 0x000000ffff0e7224 */ /* 0x000fe200078e0000 */
[----:B------:R-:W-:Y:S01]  /*2c40*/  DSETP.NEU.AND P0, PT, |R20|, +INF , PT ;  /* 0x7ff000001400742a */ /* 0x000fe20003f0d200 */
[----:B------:R-:W-:-:S07]  /*2c50*/  MOV R15, 0x0 ;  /* 0x00000000000f7802 */ /* 0x000fce0000000f00 */
[----:B------:R-:W-:Y:S02]  /*2c60*/  FSEL R16, R20, R36, !P0 ;  /* 0x0000002414107208 */ /* 0x000fe40004000000 */
[----:B------:R-:W-:Y:S01]  /*2c70*/  FSEL R17, R21, R37, !P0 ;  /* 0x0000002515117208 */ /* 0x000fe20004000000 */
[----:B------:R-:W-:Y:S06]  /*2c80*/  RET.REL.NODEC R14 `(_Z21CalculatePArrayKerneliPPfS0_S0_S0_) ;  /* 0xffffffd00edc7950 */ /* 0x000fec0003c3ffff */
.L_x_64:
[----:B------:R-:W-:-:S00]  /*2c90*/  BRA `(.L_x_64) ;  /* 0xfffffffc00fc7947 */ /* 0x000fc0000383ffff */
[----:B------:R-:W-:-:S00]  /*2ca0*/  NOP ;  /* 0x0000000000007918 */ /* 0x000fc00000000000 */
        /* <DEDUP_REMOVED lines=13> */
.L_x_66:


//--------------------- .nv.shared._Z21CalculatePArrayKerneliPPfS0_S0_S0_ --------------------------
	.section	.nv.shared._Z21CalculatePArrayKerneliPPfS0_S0_S0_,"aw",@nobits
	.sectionflags	@""
	.align	4
.nv.shared._Z21CalculatePArrayKerneliPPfS0_S0_S0_:
	.zero		9200


//--------------------- .nv.shared.reserved.0     --------------------------
	.section	.nv.shared.reserved.0,"aw",@nobits
	.weak		__nv_reservedSMEM_offset_0_alias
	.size		__nv_reservedSMEM_offset_0_alias, 0, 64
	.other		__nv_reservedSMEM_offset_0_alias,@"STO_CUDA_RESERVED_SHARED STV_DEFAULT"
__nv_reservedSMEM_offset_0_alias:
	.zero		0
	.zero		64


//--------------------- .nv.constant0._Z21CalculatePArrayKerneliPPfS0_S0_S0_ --------------------------
	.section	.nv.constant0._Z21CalculatePArrayKerneliPPfS0_S0_S0_,"a",@progbits
	.sectionflags	@""
	.align	4
.nv.constant0._Z21CalculatePArrayKerneliPPfS0_S0_S0_:
	.zero		936


//--------------------- SYMBOLS --------------------------

	.type		.nv.reservedSmem.offset0,@object
	.size		.nv.reservedSmem.offset0,0x4
	.type		.nv.reservedSmem.cap,@object
	.size		.nv.reservedSmem.cap,0x4
